//
// Generated by NVIDIA NVVM Compiler
//
// Compiler Build ID: CL-36424714
// Cuda compilation tools, release 13.0, V13.0.88
// Based on NVVM 20.0.0
//

.version 9.0
.target sm_100
.address_size 64

	// .globl	_Z15naive_matrxiMulPfS_S_i
// _ZZ15tiled_matrxiMulPfS_S_iE6A_tile has been demoted
// _ZZ15tiled_matrxiMulPfS_S_iE6B_tile has been demoted
// _ZZ26transposed_tiled_matrxiMulPfS_S_iE6A_tile has been demoted
// _ZZ26transposed_tiled_matrxiMulPfS_S_iE6B_tile has been demoted

.visible .entry _Z15naive_matrxiMulPfS_S_i(
	.param .u64 .ptr .align 1 _Z15naive_matrxiMulPfS_S_i_param_0,
	.param .u64 .ptr .align 1 _Z15naive_matrxiMulPfS_S_i_param_1,
	.param .u64 .ptr .align 1 _Z15naive_matrxiMulPfS_S_i_param_2,
	.param .u32 _Z15naive_matrxiMulPfS_S_i_param_3
)
{
	.reg .pred 	%p<10>;
	.reg .b32 	%r<40>;
	.reg .b32 	%f<67>;
	.reg .b64 	%rd<67>;

	ld.param.u64 	%rd14, [_Z15naive_matrxiMulPfS_S_i_param_0];
	ld.param.u64 	%rd15, [_Z15naive_matrxiMulPfS_S_i_param_1];
	ld.param.u32 	%r18, [_Z15naive_matrxiMulPfS_S_i_param_3];
	cvta.to.global.u64 	%rd1, %rd15;
	cvta.to.global.u64 	%rd2, %rd14;
	mov.u32 	%r19, %ctaid.y;
	mov.u32 	%r20, %ntid.y;
	mov.u32 	%r21, %tid.y;
	mad.lo.s32 	%r1, %r19, %r20, %r21;
	mov.u32 	%r22, %ctaid.x;
	mov.u32 	%r23, %ntid.x;
	mov.u32 	%r24, %tid.x;
	mad.lo.s32 	%r2, %r22, %r23, %r24;
	max.s32 	%r25, %r1, %r2;
	setp.ge.s32 	%p1, %r25, %r18;
	@%p1 bra 	$L__BB0_13;
	mul.lo.s32 	%r3, %r18, %r1;
	and.b32  	%r4, %r18, 7;
	setp.lt.u32 	%p2, %r18, 8;
	mov.f32 	%f66, 0f00000000;
	mov.b32 	%r38, 0;
	@%p2 bra 	$L__BB0_4;
	and.b32  	%r38, %r18, 2147483640;
	neg.s32 	%r36, %r38;
	mul.wide.s32 	%rd16, %r18, 4;
	add.s64 	%rd3, %rd1, %rd16;
	shl.b32 	%r7, %r18, 3;
	mul.wide.s32 	%rd17, %r18, 8;
	add.s64 	%rd4, %rd1, %rd17;
	mul.wide.s32 	%rd18, %r18, 12;
	add.s64 	%rd5, %rd1, %rd18;
	mul.wide.s32 	%rd19, %r18, 16;
	add.s64 	%rd6, %rd1, %rd19;
	mul.wide.s32 	%rd20, %r18, 20;
	add.s64 	%rd7, %rd1, %rd20;
	mul.wide.s32 	%rd21, %r18, 24;
	add.s64 	%rd8, %rd1, %rd21;
	mul.wide.s32 	%rd22, %r18, 28;
	add.s64 	%rd9, %rd1, %rd22;
	mul.wide.u32 	%rd23, %r3, 4;
	add.s64 	%rd24, %rd23, %rd2;
	add.s64 	%rd66, %rd24, 16;
	mov.f32 	%f66, 0f00000000;
	mov.u32 	%r35, %r2;
$L__BB0_3:
	.pragma "nounroll";
	mul.wide.s32 	%rd25, %r35, 4;
	add.s64 	%rd26, %rd3, %rd25;
	add.s64 	%rd27, %rd4, %rd25;
	add.s64 	%rd28, %rd5, %rd25;
	add.s64 	%rd29, %rd6, %rd25;
	add.s64 	%rd30, %rd7, %rd25;
	add.s64 	%rd31, %rd8, %rd25;
	add.s64 	%rd32, %rd9, %rd25;
	add.s64 	%rd33, %rd1, %rd25;
	ld.global.f32 	%f16, [%rd66+-16];
	ld.global.f32 	%f17, [%rd33];
	fma.rn.f32 	%f18, %f16, %f17, %f66;
	ld.global.f32 	%f19, [%rd66+-12];
	ld.global.f32 	%f20, [%rd26];
	fma.rn.f32 	%f21, %f19, %f20, %f18;
	ld.global.f32 	%f22, [%rd66+-8];
	ld.global.f32 	%f23, [%rd27];
	fma.rn.f32 	%f24, %f22, %f23, %f21;
	ld.global.f32 	%f25, [%rd66+-4];
	ld.global.f32 	%f26, [%rd28];
	fma.rn.f32 	%f27, %f25, %f26, %f24;
	ld.global.f32 	%f28, [%rd66];
	ld.global.f32 	%f29, [%rd29];
	fma.rn.f32 	%f30, %f28, %f29, %f27;
	ld.global.f32 	%f31, [%rd66+4];
	ld.global.f32 	%f32, [%rd30];
	fma.rn.f32 	%f33, %f31, %f32, %f30;
	ld.global.f32 	%f34, [%rd66+8];
	ld.global.f32 	%f35, [%rd31];
	fma.rn.f32 	%f36, %f34, %f35, %f33;
	ld.global.f32 	%f37, [%rd66+12];
	ld.global.f32 	%f38, [%rd32];
	fma.rn.f32 	%f66, %f37, %f38, %f36;
	add.s32 	%r36, %r36, 8;
	add.s32 	%r35, %r35, %r7;
	add.s64 	%rd66, %rd66, 32;
	setp.ne.s32 	%p3, %r36, 0;
	@%p3 bra 	$L__BB0_3;
$L__BB0_4:
	setp.eq.s32 	%p4, %r4, 0;
	@%p4 bra 	$L__BB0_12;
	and.b32  	%r13, %r18, 3;
	setp.lt.u32 	%p5, %r4, 4;
	@%p5 bra 	$L__BB0_7;
	add.s32 	%r27, %r38, %r3;
	mul.wide.u32 	%rd34, %r27, 4;
	add.s64 	%rd35, %rd2, %rd34;
	ld.global.f32 	%f40, [%rd35];
	mad.lo.s32 	%r28, %r38, %r18, %r2;
	mul.wide.s32 	%rd36, %r28, 4;
	add.s64 	%rd37, %rd1, %rd36;
	ld.global.f32 	%f41, [%rd37];
	fma.rn.f32 	%f42, %f40, %f41, %f66;
	cvt.u64.u32 	%rd38, %r3;
	cvt.u64.u32 	%rd39, %r38;
	add.s64 	%rd40, %rd39, %rd38;
	shl.b64 	%rd41, %rd40, 2;
	add.s64 	%rd42, %rd2, %rd41;
	ld.global.f32 	%f43, [%rd42+4];
	mul.wide.s32 	%rd43, %r18, 4;
	add.s64 	%rd44, %rd37, %rd43;
	ld.global.f32 	%f44, [%rd44];
	fma.rn.f32 	%f45, %f43, %f44, %f42;
	ld.global.f32 	%f46, [%rd42+8];
	add.s64 	%rd45, %rd44, %rd43;
	ld.global.f32 	%f47, [%rd45];
	fma.rn.f32 	%f48, %f46, %f47, %f45;
	ld.global.f32 	%f49, [%rd42+12];
	add.s64 	%rd46, %rd45, %rd43;
	ld.global.f32 	%f50, [%rd46];
	fma.rn.f32 	%f66, %f49, %f50, %f48;
	add.s32 	%r38, %r38, 4;
$L__BB0_7:
	setp.eq.s32 	%p6, %r13, 0;
	@%p6 bra 	$L__BB0_12;
	setp.eq.s32 	%p7, %r13, 1;
	@%p7 bra 	$L__BB0_10;
	add.s32 	%r29, %r38, %r3;
	mul.wide.u32 	%rd47, %r29, 4;
	add.s64 	%rd48, %rd2, %rd47;
	ld.global.f32 	%f52, [%rd48];
	mad.lo.s32 	%r30, %r38, %r18, %r2;
	mul.wide.s32 	%rd49, %r30, 4;
	add.s64 	%rd50, %rd1, %rd49;
	ld.global.f32 	%f53, [%rd50];
	fma.rn.f32 	%f54, %f52, %f53, %f66;
	cvt.u64.u32 	%rd51, %r3;
	cvt.u64.u32 	%rd52, %r38;
	add.s64 	%rd53, %rd52, %rd51;
	shl.b64 	%rd54, %rd53, 2;
	add.s64 	%rd55, %rd2, %rd54;
	ld.global.f32 	%f55, [%rd55+4];
	mul.wide.s32 	%rd56, %r18, 4;
	add.s64 	%rd57, %rd50, %rd56;
	ld.global.f32 	%f56, [%rd57];
	fma.rn.f32 	%f66, %f55, %f56, %f54;
	add.s32 	%r38, %r38, 2;
$L__BB0_10:
	and.b32  	%r31, %r18, 1;
	setp.eq.b32 	%p8, %r31, 1;
	not.pred 	%p9, %p8;
	@%p9 bra 	$L__BB0_12;
	add.s32 	%r32, %r38, %r3;
	mul.wide.u32 	%rd58, %r32, 4;
	add.s64 	%rd59, %rd2, %rd58;
	ld.global.f32 	%f57, [%rd59];
	mad.lo.s32 	%r33, %r38, %r18, %r2;
	mul.wide.s32 	%rd60, %r33, 4;
	add.s64 	%rd61, %rd1, %rd60;
	ld.global.f32 	%f58, [%rd61];
	fma.rn.f32 	%f66, %f57, %f58, %f66;
$L__BB0_12:
	ld.param.u64 	%rd65, [_Z15naive_matrxiMulPfS_S_i_param_2];
	add.s32 	%r34, %r3, %r2;
	cvta.to.global.u64 	%rd62, %rd65;
	mul.wide.s32 	%rd63, %r34, 4;
	add.s64 	%rd64, %rd62, %rd63;
	st.global.f32 	[%rd64], %f66;
$L__BB0_13:
	ret;

}
	// .globl	_Z15tiled_matrxiMulPfS_S_i
.visible .entry _Z15tiled_matrxiMulPfS_S_i(
	.param .u64 .ptr .align 1 _Z15tiled_matrxiMulPfS_S_i_param_0,
	.param .u64 .ptr .align 1 _Z15tiled_matrxiMulPfS_S_i_param_1,
	.param .u64 .ptr .align 1 _Z15tiled_matrxiMulPfS_S_i_param_2,
	.param .u32 _Z15tiled_matrxiMulPfS_S_i_param_3
)
{
	.reg .pred 	%p<13>;
	.reg .b32 	%r<70>;
	.reg .b32 	%f<121>;
	.reg .b64 	%rd<13>;
	// demoted variable
	.shared .align 4 .b8 _ZZ15tiled_matrxiMulPfS_S_iE6A_tile[1024];
	// demoted variable
	.shared .align 4 .b8 _ZZ15tiled_matrxiMulPfS_S_iE6B_tile[1024];
	ld.param.u64 	%rd3, [_Z15tiled_matrxiMulPfS_S_i_param_0];
	ld.param.u64 	%rd4, [_Z15tiled_matrxiMulPfS_S_i_param_1];
	ld.param.u64 	%rd5, [_Z15tiled_matrxiMulPfS_S_i_param_2];
	ld.param.u32 	%r35, [_Z15tiled_matrxiMulPfS_S_i_param_3];
	mov.u32 	%r36, %ctaid.y;
	mov.u32 	%r1, %ntid.y;
	mov.u32 	%r2, %tid.y;
	mad.lo.s32 	%r3, %r36, %r1, %r2;
	mov.u32 	%r37, %ctaid.x;
	mov.u32 	%r4, %ntid.x;
	mov.u32 	%r5, %tid.x;
	mad.lo.s32 	%r6, %r37, %r4, %r5;
	setp.gt.u32 	%p1, %r4, %r35;
	mov.f32 	%f119, 0f00000000;
	@%p1 bra 	$L__BB1_16;
	mad.lo.s32 	%r7, %r35, %r3, %r5;
	shl.b32 	%r39, %r2, 6;
	mov.u32 	%r40, _ZZ15tiled_matrxiMulPfS_S_iE6A_tile;
	add.s32 	%r8, %r40, %r39;
	shl.b32 	%r41, %r5, 2;
	add.s32 	%r9, %r8, %r41;
	mov.u32 	%r42, _ZZ15tiled_matrxiMulPfS_S_iE6B_tile;
	add.s32 	%r11, %r42, %r41;
	add.s32 	%r10, %r11, %r39;
	and.b32  	%r12, %r4, 15;
	and.b32  	%r13, %r4, 7;
	and.b32  	%r14, %r4, 2032;
	and.b32  	%r15, %r4, 3;
	div.u32 	%r43, %r35, %r4;
	max.u32 	%r16, %r43, 1;
	add.s32 	%r17, %r8, 32;
	add.s32 	%r18, %r11, 512;
	cvta.to.global.u64 	%rd1, %rd3;
	cvta.to.global.u64 	%rd2, %rd4;
	mov.f32 	%f119, 0f00000000;
	mov.b32 	%r63, 0;
$L__BB1_2:
	setp.lt.u32 	%p2, %r4, 16;
	mad.lo.s32 	%r45, %r63, %r4, %r7;
	mul.wide.u32 	%rd6, %r45, 4;
	add.s64 	%rd7, %rd1, %rd6;
	ld.global.f32 	%f20, [%rd7];
	st.shared.f32 	[%r9], %f20;
	mad.lo.s32 	%r46, %r63, %r1, %r2;
	mad.lo.s32 	%r47, %r46, %r35, %r6;
	mul.wide.u32 	%rd8, %r47, 4;
	add.s64 	%rd9, %rd2, %rd8;
	ld.global.f32 	%f21, [%rd9];
	st.shared.f32 	[%r10], %f21;
	bar.sync 	0;
	mov.b32 	%r68, 0;
	@%p2 bra 	$L__BB1_5;
	and.b32  	%r48, %r4, -16;
	neg.s32 	%r66, %r48;
	mov.u32 	%r64, %r18;
	mov.u32 	%r65, %r17;
$L__BB1_4:
	.pragma "nounroll";
	ld.shared.f32 	%f22, [%r65+-32];
	ld.shared.f32 	%f23, [%r64+-512];
	fma.rn.f32 	%f24, %f22, %f23, %f119;
	ld.shared.f32 	%f25, [%r65+-28];
	ld.shared.f32 	%f26, [%r64+-448];
	fma.rn.f32 	%f27, %f25, %f26, %f24;
	ld.shared.f32 	%f28, [%r65+-24];
	ld.shared.f32 	%f29, [%r64+-384];
	fma.rn.f32 	%f30, %f28, %f29, %f27;
	ld.shared.f32 	%f31, [%r65+-20];
	ld.shared.f32 	%f32, [%r64+-320];
	fma.rn.f32 	%f33, %f31, %f32, %f30;
	ld.shared.f32 	%f34, [%r65+-16];
	ld.shared.f32 	%f35, [%r64+-256];
	fma.rn.f32 	%f36, %f34, %f35, %f33;
	ld.shared.f32 	%f37, [%r65+-12];
	ld.shared.f32 	%f38, [%r64+-192];
	fma.rn.f32 	%f39, %f37, %f38, %f36;
	ld.shared.f32 	%f40, [%r65+-8];
	ld.shared.f32 	%f41, [%r64+-128];
	fma.rn.f32 	%f42, %f40, %f41, %f39;
	ld.shared.f32 	%f43, [%r65+-4];
	ld.shared.f32 	%f44, [%r64+-64];
	fma.rn.f32 	%f45, %f43, %f44, %f42;
	ld.shared.f32 	%f46, [%r65];
	ld.shared.f32 	%f47, [%r64];
	fma.rn.f32 	%f48, %f46, %f47, %f45;
	ld.shared.f32 	%f49, [%r65+4];
	ld.shared.f32 	%f50, [%r64+64];
	fma.rn.f32 	%f51, %f49, %f50, %f48;
	ld.shared.f32 	%f52, [%r65+8];
	ld.shared.f32 	%f53, [%r64+128];
	fma.rn.f32 	%f54, %f52, %f53, %f51;
	ld.shared.f32 	%f55, [%r65+12];
	ld.shared.f32 	%f56, [%r64+192];
	fma.rn.f32 	%f57, %f55, %f56, %f54;
	ld.shared.f32 	%f58, [%r65+16];
	ld.shared.f32 	%f59, [%r64+256];
	fma.rn.f32 	%f60, %f58, %f59, %f57;
	ld.shared.f32 	%f61, [%r65+20];
	ld.shared.f32 	%f62, [%r64+320];
	fma.rn.f32 	%f63, %f61, %f62, %f60;
	ld.shared.f32 	%f64, [%r65+24];
	ld.shared.f32 	%f65, [%r64+384];
	fma.rn.f32 	%f66, %f64, %f65, %f63;
	ld.shared.f32 	%f67, [%r65+28];
	ld.shared.f32 	%f68, [%r64+448];
	fma.rn.f32 	%f119, %f67, %f68, %f66;
	add.s32 	%r66, %r66, 16;
	add.s32 	%r65, %r65, 64;
	add.s32 	%r64, %r64, 1024;
	setp.ne.s32 	%p3, %r66, 0;
	mov.u32 	%r68, %r14;
	@%p3 bra 	$L__BB1_4;
$L__BB1_5:
	setp.eq.s32 	%p4, %r12, 0;
	@%p4 bra 	$L__BB1_15;
	add.s32 	%r49, %r12, -1;
	setp.lt.u32 	%p5, %r49, 7;
	@%p5 bra 	$L__BB1_8;
	shl.b32 	%r50, %r68, 2;
	add.s32 	%r51, %r8, %r50;
	ld.shared.f32 	%f70, [%r51];
	shl.b32 	%r52, %r68, 6;
	add.s32 	%r53, %r11, %r52;
	ld.shared.f32 	%f71, [%r53];
	fma.rn.f32 	%f72, %f70, %f71, %f119;
	ld.shared.f32 	%f73, [%r51+4];
	ld.shared.f32 	%f74, [%r53+64];
	fma.rn.f32 	%f75, %f73, %f74, %f72;
	ld.shared.f32 	%f76, [%r51+8];
	ld.shared.f32 	%f77, [%r53+128];
	fma.rn.f32 	%f78, %f76, %f77, %f75;
	ld.shared.f32 	%f79, [%r51+12];
	ld.shared.f32 	%f80, [%r53+192];
	fma.rn.f32 	%f81, %f79, %f80, %f78;
	ld.shared.f32 	%f82, [%r51+16];
	ld.shared.f32 	%f83, [%r53+256];
	fma.rn.f32 	%f84, %f82, %f83, %f81;
	ld.shared.f32 	%f85, [%r51+20];
	ld.shared.f32 	%f86, [%r53+320];
	fma.rn.f32 	%f87, %f85, %f86, %f84;
	ld.shared.f32 	%f88, [%r51+24];
	ld.shared.f32 	%f89, [%r53+384];
	fma.rn.f32 	%f90, %f88, %f89, %f87;
	ld.shared.f32 	%f91, [%r51+28];
	ld.shared.f32 	%f92, [%r53+448];
	fma.rn.f32 	%f119, %f91, %f92, %f90;
	add.s32 	%r68, %r68, 8;
$L__BB1_8:
	setp.eq.s32 	%p6, %r13, 0;
	@%p6 bra 	$L__BB1_15;
	add.s32 	%r54, %r13, -1;
	setp.lt.u32 	%p7, %r54, 3;
	@%p7 bra 	$L__BB1_11;
	shl.b32 	%r55, %r68, 2;
	add.s32 	%r56, %r8, %r55;
	ld.shared.f32 	%f94, [%r56];
	shl.b32 	%r57, %r68, 6;
	add.s32 	%r58, %r11, %r57;
	ld.shared.f32 	%f95, [%r58];
	fma.rn.f32 	%f96, %f94, %f95, %f119;
	ld.shared.f32 	%f97, [%r56+4];
	ld.shared.f32 	%f98, [%r58+64];
	fma.rn.f32 	%f99, %f97, %f98, %f96;
	ld.shared.f32 	%f100, [%r56+8];
	ld.shared.f32 	%f101, [%r58+128];
	fma.rn.f32 	%f102, %f100, %f101, %f99;
	ld.shared.f32 	%f103, [%r56+12];
	ld.shared.f32 	%f104, [%r58+192];
	fma.rn.f32 	%f119, %f103, %f104, %f102;
	add.s32 	%r68, %r68, 4;
$L__BB1_11:
	setp.eq.s32 	%p8, %r15, 0;
	@%p8 bra 	$L__BB1_15;
	setp.eq.s32 	%p9, %r15, 1;
	shl.b32 	%r59, %r68, 2;
	add.s32 	%r32, %r8, %r59;
	ld.shared.f32 	%f105, [%r32];
	shl.b32 	%r60, %r68, 6;
	add.s32 	%r33, %r11, %r60;
	ld.shared.f32 	%f106, [%r33];
	fma.rn.f32 	%f119, %f105, %f106, %f119;
	@%p9 bra 	$L__BB1_15;
	setp.eq.s32 	%p10, %r15, 2;
	ld.shared.f32 	%f107, [%r32+4];
	ld.shared.f32 	%f108, [%r33+64];
	fma.rn.f32 	%f119, %f107, %f108, %f119;
	@%p10 bra 	$L__BB1_15;
	ld.shared.f32 	%f109, [%r32+8];
	ld.shared.f32 	%f110, [%r33+128];
	fma.rn.f32 	%f119, %f109, %f110, %f119;
$L__BB1_15:
	bar.sync 	0;
	add.s32 	%r63, %r63, 1;
	setp.ne.s32 	%p11, %r63, %r16;
	@%p11 bra 	$L__BB1_2;
$L__BB1_16:
	max.s32 	%r61, %r3, %r6;
	setp.ge.s32 	%p12, %r61, %r35;
	@%p12 bra 	$L__BB1_18;
	mad.lo.s32 	%r62, %r35, %r3, %r6;
	cvta.to.global.u64 	%rd10, %rd5;
	mul.wide.s32 	%rd11, %r62, 4;
	add.s64 	%rd12, %rd10, %rd11;
	st.global.f32 	[%rd12], %f119;
$L__BB1_18:
	ret;

}
	// .globl	_Z26transposed_tiled_matrxiMulPfS_S_i
.visible .entry _Z26transposed_tiled_matrxiMulPfS_S_i(
	.param .u64 .ptr .align 1 _Z26transposed_tiled_matrxiMulPfS_S_i_param_0,
	.param .u64 .ptr .align 1 _Z26transposed_tiled_matrxiMulPfS_S_i_param_1,
	.param .u64 .ptr .align 1 _Z26transposed_tiled_matrxiMulPfS_S_i_param_2,
	.param .u32 _Z26transposed_tiled_matrxiMulPfS_S_i_param_3
)
{
	.reg .pred 	%p<13>;
	.reg .b32 	%r<67>;
	.reg .b32 	%f<121>;
	.reg .b64 	%rd<12>;
	// demoted variable
	.shared .align 4 .b8 _ZZ26transposed_tiled_matrxiMulPfS_S_iE6A_tile[1024];
	// demoted variable
	.shared .align 4 .b8 _ZZ26transposed_tiled_matrxiMulPfS_S_iE6B_tile[1024];
	ld.param.u64 	%rd3, [_Z26transposed_tiled_matrxiMulPfS_S_i_param_0];
	ld.param.u64 	%rd4, [_Z26transposed_tiled_matrxiMulPfS_S_i_param_1];
	ld.param.u64 	%rd5, [_Z26transposed_tiled_matrxiMulPfS_S_i_param_2];
	ld.param.u32 	%r35, [_Z26transposed_tiled_matrxiMulPfS_S_i_param_3];
	mov.u32 	%r36, %ctaid.y;
	mov.u32 	%r37, %ntid.y;
	mov.u32 	%r1, %tid.y;
	mad.lo.s32 	%r2, %r36, %r37, %r1;
	mov.u32 	%r38, %ctaid.x;
	mov.u32 	%r3, %ntid.x;
	mov.u32 	%r4, %tid.x;
	mad.lo.s32 	%r5, %r38, %r3, %r4;
	setp.gt.u32 	%p1, %r3, %r35;
	mov.f32 	%f119, 0f00000000;
	@%p1 bra 	$L__BB2_16;
	mad.lo.s32 	%r6, %r35, %r2, %r4;
	shl.b32 	%r40, %r1, 6;
	mov.u32 	%r41, _ZZ26transposed_tiled_matrxiMulPfS_S_iE6A_tile;
	add.s32 	%r7, %r41, %r40;
	shl.b32 	%r42, %r4, 2;
	add.s32 	%r8, %r7, %r42;
	shl.b32 	%r43, %r4, 6;
	mov.u32 	%r44, _ZZ26transposed_tiled_matrxiMulPfS_S_iE6B_tile;
	add.s32 	%r9, %r44, %r43;
	shl.b32 	%r45, %r1, 2;
	add.s32 	%r10, %r9, %r45;
	and.b32  	%r11, %r3, 15;
	and.b32  	%r12, %r3, 7;
	add.s32 	%r13, %r12, -1;
	and.b32  	%r14, %r3, 2032;
	and.b32  	%r15, %r3, 3;
	div.u32 	%r46, %r35, %r3;
	max.u32 	%r16, %r46, 1;
	and.b32  	%r47, %r3, -16;
	neg.s32 	%r17, %r47;
	add.s32 	%r18, %r7, 32;
	add.s32 	%r19, %r9, 32;
	cvta.to.global.u64 	%rd1, %rd3;
	cvta.to.global.u64 	%rd2, %rd4;
	mov.f32 	%f119, 0f00000000;
	mov.b32 	%r60, 0;
$L__BB2_2:
	setp.lt.u32 	%p2, %r3, 16;
	mad.lo.s32 	%r49, %r60, %r3, %r6;
	mul.wide.u32 	%rd6, %r49, 4;
	add.s64 	%rd7, %rd1, %rd6;
	ld.global.f32 	%f20, [%rd7];
	st.shared.f32 	[%r8], %f20;
	add.s64 	%rd8, %rd2, %rd6;
	ld.global.f32 	%f21, [%rd8];
	st.shared.f32 	[%r10], %f21;
	bar.sync 	0;
	mov.b32 	%r65, 0;
	@%p2 bra 	$L__BB2_5;
	mov.u32 	%r61, %r19;
	mov.u32 	%r62, %r18;
	mov.u32 	%r63, %r17;
$L__BB2_4:
	.pragma "nounroll";
	ld.shared.f32 	%f22, [%r62+-32];
	ld.shared.f32 	%f23, [%r61+-32];
	fma.rn.f32 	%f24, %f22, %f23, %f119;
	ld.shared.f32 	%f25, [%r62+-28];
	ld.shared.f32 	%f26, [%r61+-28];
	fma.rn.f32 	%f27, %f25, %f26, %f24;
	ld.shared.f32 	%f28, [%r62+-24];
	ld.shared.f32 	%f29, [%r61+-24];
	fma.rn.f32 	%f30, %f28, %f29, %f27;
	ld.shared.f32 	%f31, [%r62+-20];
	ld.shared.f32 	%f32, [%r61+-20];
	fma.rn.f32 	%f33, %f31, %f32, %f30;
	ld.shared.f32 	%f34, [%r62+-16];
	ld.shared.f32 	%f35, [%r61+-16];
	fma.rn.f32 	%f36, %f34, %f35, %f33;
	ld.shared.f32 	%f37, [%r62+-12];
	ld.shared.f32 	%f38, [%r61+-12];
	fma.rn.f32 	%f39, %f37, %f38, %f36;
	ld.shared.f32 	%f40, [%r62+-8];
	ld.shared.f32 	%f41, [%r61+-8];
	fma.rn.f32 	%f42, %f40, %f41, %f39;
	ld.shared.f32 	%f43, [%r62+-4];
	ld.shared.f32 	%f44, [%r61+-4];
	fma.rn.f32 	%f45, %f43, %f44, %f42;
	ld.shared.f32 	%f46, [%r62];
	ld.shared.f32 	%f47, [%r61];
	fma.rn.f32 	%f48, %f46, %f47, %f45;
	ld.shared.f32 	%f49, [%r62+4];
	ld.shared.f32 	%f50, [%r61+4];
	fma.rn.f32 	%f51, %f49, %f50, %f48;
	ld.shared.f32 	%f52, [%r62+8];
	ld.shared.f32 	%f53, [%r61+8];
	fma.rn.f32 	%f54, %f52, %f53, %f51;
	ld.shared.f32 	%f55, [%r62+12];
	ld.shared.f32 	%f56, [%r61+12];
	fma.rn.f32 	%f57, %f55, %f56, %f54;
	ld.shared.f32 	%f58, [%r62+16];
	ld.shared.f32 	%f59, [%r61+16];
	fma.rn.f32 	%f60, %f58, %f59, %f57;
	ld.shared.f32 	%f61, [%r62+20];
	ld.shared.f32 	%f62, [%r61+20];
	fma.rn.f32 	%f63, %f61, %f62, %f60;
	ld.shared.f32 	%f64, [%r62+24];
	ld.shared.f32 	%f65, [%r61+24];
	fma.rn.f32 	%f66, %f64, %f65, %f63;
	ld.shared.f32 	%f67, [%r62+28];
	ld.shared.f32 	%f68, [%r61+28];
	fma.rn.f32 	%f119, %f67, %f68, %f66;
	add.s32 	%r63, %r63, 16;
	add.s32 	%r62, %r62, 64;
	add.s32 	%r61, %r61, 64;
	setp.ne.s32 	%p3, %r63, 0;
	mov.u32 	%r65, %r14;
	@%p3 bra 	$L__BB2_4;
$L__BB2_5:
	setp.eq.s32 	%p4, %r11, 0;
	@%p4 bra 	$L__BB2_15;
	add.s32 	%r50, %r11, -1;
	setp.lt.u32 	%p5, %r50, 7;
	@%p5 bra 	$L__BB2_8;
	shl.b32 	%r51, %r65, 2;
	add.s32 	%r52, %r7, %r51;
	ld.shared.f32 	%f70, [%r52];
	add.s32 	%r53, %r9, %r51;
	ld.shared.f32 	%f71, [%r53];
	fma.rn.f32 	%f72, %f70, %f71, %f119;
	ld.shared.f32 	%f73, [%r52+4];
	ld.shared.f32 	%f74, [%r53+4];
	fma.rn.f32 	%f75, %f73, %f74, %f72;
	ld.shared.f32 	%f76, [%r52+8];
	ld.shared.f32 	%f77, [%r53+8];
	fma.rn.f32 	%f78, %f76, %f77, %f75;
	ld.shared.f32 	%f79, [%r52+12];
	ld.shared.f32 	%f80, [%r53+12];
	fma.rn.f32 	%f81, %f79, %f80, %f78;
	ld.shared.f32 	%f82, [%r52+16];
	ld.shared.f32 	%f83, [%r53+16];
	fma.rn.f32 	%f84, %f82, %f83, %f81;
	ld.shared.f32 	%f85, [%r52+20];
	ld.shared.f32 	%f86, [%r53+20];
	fma.rn.f32 	%f87, %f85, %f86, %f84;
	ld.shared.f32 	%f88, [%r52+24];
	ld.shared.f32 	%f89, [%r53+24];
	fma.rn.f32 	%f90, %f88, %f89, %f87;
	ld.shared.f32 	%f91, [%r52+28];
	ld.shared.f32 	%f92, [%r53+28];
	fma.rn.f32 	%f119, %f91, %f92, %f90;
	add.s32 	%r65, %r65, 8;
$L__BB2_8:
	setp.eq.s32 	%p6, %r12, 0;
	@%p6 bra 	$L__BB2_15;
	setp.lt.u32 	%p7, %r13, 3;
	@%p7 bra 	$L__BB2_11;
	shl.b32 	%r54, %r65, 2;
	add.s32 	%r55, %r7, %r54;
	ld.shared.f32 	%f94, [%r55];
	add.s32 	%r56, %r9, %r54;
	ld.shared.f32 	%f95, [%r56];
	fma.rn.f32 	%f96, %f94, %f95, %f119;
	ld.shared.f32 	%f97, [%r55+4];
	ld.shared.f32 	%f98, [%r56+4];
	fma.rn.f32 	%f99, %f97, %f98, %f96;
	ld.shared.f32 	%f100, [%r55+8];
	ld.shared.f32 	%f101, [%r56+8];
	fma.rn.f32 	%f102, %f100, %f101, %f99;
	ld.shared.f32 	%f103, [%r55+12];
	ld.shared.f32 	%f104, [%r56+12];
	fma.rn.f32 	%f119, %f103, %f104, %f102;
	add.s32 	%r65, %r65, 4;
$L__BB2_11:
	setp.eq.s32 	%p8, %r15, 0;
	@%p8 bra 	$L__BB2_15;
	setp.eq.s32 	%p9, %r15, 1;
	shl.b32 	%r57, %r65, 2;
	add.s32 	%r32, %r7, %r57;
	ld.shared.f32 	%f105, [%r32];
	add.s32 	%r33, %r9, %r57;
	ld.shared.f32 	%f106, [%r33];
	fma.rn.f32 	%f119, %f105, %f106, %f119;
	@%p9 bra 	$L__BB2_15;
	setp.eq.s32 	%p10, %r15, 2;
	ld.shared.f32 	%f107, [%r32+4];
	ld.shared.f32 	%f108, [%r33+4];
	fma.rn.f32 	%f119, %f107, %f108, %f119;
	@%p10 bra 	$L__BB2_15;
	ld.shared.f32 	%f109, [%r32+8];
	ld.shared.f32 	%f110, [%r33+8];
	fma.rn.f32 	%f119, %f109, %f110, %f119;
$L__BB2_15:
	bar.sync 	0;
	add.s32 	%r60, %r60, 1;
	setp.ne.s32 	%p11, %r60, %r16;
	@%p11 bra 	$L__BB2_2;
$L__BB2_16:
	max.s32 	%r58, %r2, %r5;
	setp.ge.s32 	%p12, %r58, %r35;
	@%p12 bra 	$L__BB2_18;
	mad.lo.s32 	%r59, %r35, %r2, %r5;
	cvta.to.global.u64 	%rd9, %rd5;
	mul.wide.s32 	%rd10, %r59, 4;
	add.s64 	%rd11, %rd9, %rd10;
	st.global.f32 	[%rd11], %f119;
$L__BB2_18:
	ret;

}


// ===== COMPILED SASS (sm_100) =====

	.target	sm_100

	.elftype	@"ET_EXEC"


//--------------------- .note.nv.tkinfo           --------------------------
	.section	.note.nv.tkinfo,"",@"SHT_NOTE"
	.sectionflags	@"SHF_NOTE_NV_TKINFO"
	.tkinfo
        /*0018*/ 	.word	0x00000002
        /*0030*/ 	.string	""
        /*0030*/ 	.string	"ptxas"
        /*0030*/ 	.string	"Cuda compilation tools, release 13.0, V13.0.88"
        /*0030*/ 	.string	"Build cuda_13.0.r13.0/compiler.36424714_0"
        /*0030*/ 	.string	"-arch sm_100 -m 64 "



//--------------------- .note.nv.cuinfo           --------------------------
	.section	.note.nv.cuinfo,"",@"SHT_NOTE"
	.sectionflags	@"SHF_NOTE_NV_CUINFO"
        /*0018*/ 	.short	0x0002
        /*001a*/ 	.short	0x0064
        /*001c*/ 	.short	0x0082
	.zero		2


//--------------------- .nv.info                  --------------------------
	.section	.nv.info,"",@"SHT_CUDA_INFO"
	.align	4


	//----- nvinfo : EIATTR_REGCOUNT
	.align		4
        /*0000*/ 	.byte	0x04, 0x2f
        /*0002*/ 	.short	(.L_1 - .L_0)
	.align		4
.L_0:
        /*0004*/ 	.word	index@(_Z15naive_matrxiMulPfS_S_i)
        /*0008*/ 	.word	0x0000001e


	//----- nvinfo : EIATTR_FRAME_SIZE
	.align		4
.L_1:
        /*000c*/ 	.byte	0x04, 0x11
        /*000e*/ 	.short	(.L_3 - .L_2)
	.align		4
.L_2:
        /*0010*/ 	.word	index@(_Z15naive_matrxiMulPfS_S_i)
        /*0014*/ 	.word	0x00000000


	//----- nvinfo : EIATTR_REGCOUNT
	.align		4
.L_3:
        /*0018*/ 	.byte	0x04, 0x2f
        /*001a*/ 	.short	(.L_5 - .L_4)
	.align		4
.L_4:
        /*001c*/ 	.word	index@(_Z15tiled_matrxiMulPfS_S_i)
        /*0020*/ 	.word	0x00000020


	//----- nvinfo : EIATTR_FRAME_SIZE
	.align		4
.L_5:
        /*0024*/ 	.byte	0x04, 0x11
        /*0026*/ 	.short	(.L_7 - .L_6)
	.align		4
.L_6:
        /*0028*/ 	.word	index@(_Z15tiled_matrxiMulPfS_S_i)
        /*002c*/ 	.word	0x00000000


	//----- nvinfo : EIATTR_REGCOUNT
	.align		4
.L_7:
        /*0030*/ 	.byte	0x04, 0x2f
        /*0032*/ 	.short	(.L_9 - .L_8)
	.align		4
.L_8:
        /*0034*/ 	.word	index@(_Z26transposed_tiled_matrxiMulPfS_S_i)
        /*0038*/ 	.word	0x00000024


	//----- nvinfo : EIATTR_FRAME_SIZE
	.align		4
.L_9:
        /*003c*/ 	.byte	0x04, 0x11
        /*003e*/ 	.short	(.L_11 - .L_10)
	.align		4
.L_10:
        /*0040*/ 	.word	index@(_Z26transposed_tiled_matrxiMulPfS_S_i)
        /*0044*/ 	.word	0x00000000


	//----- nvinfo : EIATTR_MIN_STACK_SIZE
	.align		4
.L_11:
        /*0048*/ 	.byte	0x04, 0x12
        /*004a*/ 	.short	(.L_13 - .L_12)
	.align		4
.L_12:
        /*004c*/ 	.word	index@(_Z26transposed_tiled_matrxiMulPfS_S_i)
        /*0050*/ 	.word	0x00000000


	//----- nvinfo : EIATTR_MIN_STACK_SIZE
	.align		4
.L_13:
        /*0054*/ 	.byte	0x04, 0x12
        /*0056*/ 	.short	(.L_15 - .L_14)
	.align		4
.L_14:
        /*0058*/ 	.word	index@(_Z15tiled_matrxiMulPfS_S_i)
        /*005c*/ 	.word	0x00000000


	//----- nvinfo : EIATTR_MIN_STACK_SIZE
	.align		4
.L_15:
        /*0060*/ 	.byte	0x04, 0x12
        /*0062*/ 	.short	(.L_17 - .L_16)
	.align		4
.L_16:
        /*0064*/ 	.word	index@(_Z15naive_matrxiMulPfS_S_i)
        /*0068*/ 	.word	0x00000000
.L_17:


//--------------------- .nv.compat                --------------------------
	.section	.nv.compat,"",@"SHT_CUDA_COMPAT_INFO"
	.align	4
        /*0000*/ 	.byte	0x02, 0x09, 0x00, 0x00, 0x02, 0x02, 0x01, 0x00, 0x02, 0x05, 0x05, 0x00, 0x03, 0x07, 0x01, 0x01
        /*0010*/ 	.byte	0x02, 0x03, 0x00, 0x00, 0x02, 0x06, 0x01, 0x00, 0x04, 0x0b, 0x08, 0x00, 0x09, 0x00, 0x00, 0x00
        /*0020*/ 	.byte	0x00, 0x00, 0x00, 0x00


//--------------------- .nv.info._Z26transposed_tiled_matrxiMulPfS_S_i --------------------------
	.section	.nv.info._Z26transposed_tiled_matrxiMulPfS_S_i,"",@"SHT_CUDA_INFO"
	.sectionflags	@""
	.align	4


	//----- nvinfo : EIATTR_CUDA_API_VERSION
	.align		4
        /*0000*/ 	.byte	0x04, 0x37
        /*0002*/ 	.short	(.L_19 - .L_18)
.L_18:
        /*0004*/ 	.word	0x00000082


	//----- nvinfo : EIATTR_KPARAM_INFO
	.align		4
.L_19:
        /*0008*/ 	.byte	0x04, 0x17
        /*000a*/ 	.short	(.L_21 - .L_20)
.L_20:
        /*000c*/ 	.word	0x00000000
        /*0010*/ 	.short	0x0003
        /*0012*/ 	.short	0x0018
        /*0014*/ 	.byte	0x00, 0xf0, 0x11, 0x00


	//----- nvinfo : EIATTR_KPARAM_INFO
	.align		4
.L_21:
        /*0018*/ 	.byte	0x04, 0x17
        /*001a*/ 	.short	(.L_23 - .L_22)
.L_22:
        /*001c*/ 	.word	0x00000000
        /*0020*/ 	.short	0x0002
        /*0022*/ 	.short	0x0010
        /*0024*/ 	.byte	0x00, 0xf5, 0x21, 0x00


	//----- nvinfo : EIATTR_KPARAM_INFO
	.align		4
.L_23:
        /*0028*/ 	.byte	0x04, 0x17
        /*002a*/ 	.short	(.L_25 - .L_24)
.L_24:
        /*002c*/ 	.word	0x00000000
        /*0030*/ 	.short	0x0001
        /*0032*/ 	.short	0x0008
        /*0034*/ 	.byte	0x00, 0xf5, 0x21, 0x00


	//----- nvinfo : EIATTR_KPARAM_INFO
	.align		4
.L_25:
        /*0038*/ 	.byte	0x04, 0x17
        /*003a*/ 	.short	(.L_27 - .L_26)
.L_26:
        /*003c*/ 	.word	0x00000000
        /*0040*/ 	.short	0x0000
        /*0042*/ 	.short	0x0000
        /*0044*/ 	.byte	0x00, 0xf5, 0x21, 0x00


	//----- nvinfo : EIATTR_SPARSE_MMA_MASK
	.align		4
.L_27:
        /*0048*/ 	.byte	0x03, 0x50
        /*004a*/ 	.short	0x0000


	//----- nvinfo : EIATTR_MAXREG_COUNT
	.align		4
        /*004c*/ 	.byte	0x03, 0x1b
        /*004e*/ 	.short	0x00ff


	//----- nvinfo : EIATTR_NUM_BARRIERS
	.align		4
        /*0050*/ 	.byte	0x02, 0x4c
        /*0052*/ 	.byte	0x01
	.zero		1


	//----- nvinfo : EIATTR_MERCURY_ISA_VERSION
	.align		4
        /*0054*/ 	.byte	0x03, 0x5f
        /*0056*/ 	.short	0x0101


	//----- nvinfo : EIATTR_UNUSED_LOAD_BYTE_OFFSET
	.align		4
        /*0058*/ 	.byte	0x04, 0x44
        /*005a*/ 	.short	(.L_29 - .L_28)


	//   ....[0]....
.L_28:
        /*005c*/ 	.word	0x000008d0
        /*0060*/ 	.word	0x00000fff


	//   ....[1]....
        /*0064*/ 	.word	0x000008e0
        /*0068*/ 	.word	0x00000fff


	//----- nvinfo : EIATTR_VRC_CTA_INIT_COUNT
	.align		4
.L_29:
        /*006c*/ 	.byte	0x02, 0x4a
	.zero		1
	.zero		1


	//----- nvinfo : EIATTR_EXIT_INSTR_OFFSETS
	.align		4
        /*0070*/ 	.byte	0x04, 0x1c
        /*0072*/ 	.short	(.L_31 - .L_30)


	//   ....[0]....
.L_30:
        /*0074*/ 	.word	0x00000990


	//   ....[1]....
        /*0078*/ 	.word	0x000009e0


	//----- nvinfo : EIATTR_CBANK_PARAM_SIZE
	.align		4
.L_31:
        /*007c*/ 	.byte	0x03, 0x19
        /*007e*/ 	.short	0x001c


	//----- nvinfo : EIATTR_PARAM_CBANK
	.align		4
        /*0080*/ 	.byte	0x04, 0x0a
        /*0082*/ 	.short	(.L_33 - .L_32)
	.align		4
.L_32:
        /*0084*/ 	.word	index@(.nv.constant0._Z26transposed_tiled_matrxiMulPfS_S_i)
        /*0088*/ 	.short	0x0380
        /*008a*/ 	.short	0x001c


	//----- nvinfo : EIATTR_SW_WAR
	.align		4
.L_33:
        /*008c*/ 	.byte	0x04, 0x36
        /*008e*/ 	.short	(.L_35 - .L_34)
.L_34:
        /*0090*/ 	.word	0x00000008
.L_35:


//--------------------- .nv.info._Z15tiled_matrxiMulPfS_S_i --------------------------
	.section	.nv.info._Z15tiled_matrxiMulPfS_S_i,"",@"SHT_CUDA_INFO"
	.sectionflags	@""
	.align	4


	//----- nvinfo : EIATTR_CUDA_API_VERSION
	.align		4
        /*0000*/ 	.byte	0x04, 0x37
        /*0002*/ 	.short	(.L_37 - .L_36)
.L_36:
        /*0004*/ 	.word	0x00000082


	//----- nvinfo : EIATTR_KPARAM_INFO
	.align		4
.L_37:
        /*0008*/ 	.byte	0x04, 0x17
        /*000a*/ 	.short	(.L_39 - .L_38)
.L_38:
        /*000c*/ 	.word	0x00000000
        /*0010*/ 	.short	0x0003
        /*0012*/ 	.short	0x0018
        /*0014*/ 	.byte	0x00, 0xf0, 0x11, 0x00


	//----- nvinfo : EIATTR_KPARAM_INFO
	.align		4
.L_39:
        /*0018*/ 	.byte	0x04, 0x17
        /*001a*/ 	.short	(.L_41 - .L_40)
.L_40:
        /*001c*/ 	.word	0x00000000
        /*0020*/ 	.short	0x0002
        /*0022*/ 	.short	0x0010
        /*0024*/ 	.byte	0x00, 0xf5, 0x21, 0x00


	//----- nvinfo : EIATTR_KPARAM_INFO
	.align		4
.L_41:
        /*0028*/ 	.byte	0x04, 0x17
        /*002a*/ 	.short	(.L_43 - .L_42)
.L_42:
        /*002c*/ 	.word	0x00000000
        /*0030*/ 	.short	0x0001
        /*0032*/ 	.short	0x0008
        /*0034*/ 	.byte	0x00, 0xf5, 0x21, 0x00


	//----- nvinfo : EIATTR_KPARAM_INFO
	.align		4
.L_43:
        /*0038*/ 	.byte	0x04, 0x17
        /*003a*/ 	.short	(.L_45 - .L_44)
.L_44:
        /*003c*/ 	.word	0x00000000
        /*0040*/ 	.short	0x0000
        /*0042*/ 	.short	0x0000
        /*0044*/ 	.byte	0x00, 0xf5, 0x21, 0x00


	//----- nvinfo : EIATTR_SPARSE_MMA_MASK
	.align		4
.L_45:
        /*0048*/ 	.byte	0x03, 0x50
        /*004a*/ 	.short	0x0000


	//----- nvinfo : EIATTR_MAXREG_COUNT
	.align		4
        /*004c*/ 	.byte	0x03, 0x1b
        /*004e*/ 	.short	0x00ff


	//----- nvinfo : EIATTR_NUM_BARRIERS
	.align		4
        /*0050*/ 	.byte	0x02, 0x4c
        /*0052*/ 	.byte	0x01
	.zero		1


	//----- nvinfo : EIATTR_MERCURY_ISA_VERSION
	.align		4
        /*0054*/ 	.byte	0x03, 0x5f
        /*0056*/ 	.short	0x0101


	//----- nvinfo : EIATTR_UNUSED_LOAD_BYTE_OFFSET
	.align		4
        /*0058*/ 	.byte	0x04, 0x44
        /*005a*/ 	.short	(.L_47 - .L_46)


	//   ....[0]....
.L_46:
        /*005c*/ 	.word	0x00000a30
        /*0060*/ 	.word	0x00000fff


	//----- nvinfo : EIATTR_VRC_CTA_INIT_COUNT
	.align		4
.L_47:
        /*0064*/ 	.byte	0x02, 0x4a
	.zero		1
	.zero		1


	//----- nvinfo : EIATTR_EXIT_INSTR_OFFSETS
	.align		4
        /*0068*/ 	.byte	0x04, 0x1c
        /*006a*/ 	.short	(.L_49 - .L_48)


	//   ....[0]....
.L_48:
        /*006c*/ 	.word	0x00000b00


	//   ....[1]....
        /*0070*/ 	.word	0x00000b50


	//----- nvinfo : EIATTR_CBANK_PARAM_SIZE
	.align		4
.L_49:
        /*0074*/ 	.byte	0x03, 0x19
        /*0076*/ 	.short	0x001c


	//----- nvinfo : EIATTR_PARAM_CBANK
	.align		4
        /*0078*/ 	.byte	0x04, 0x0a
        /*007a*/ 	.short	(.L_51 - .L_50)
	.align		4
.L_50:
        /*007c*/ 	.word	index@(.nv.constant0._Z15tiled_matrxiMulPfS_S_i)
        /*0080*/ 	.short	0x0380
        /*0082*/ 	.short	0x001c


	//----- nvinfo : EIATTR_SW_WAR
	.align		4
.L_51:
        /*0084*/ 	.byte	0x04, 0x36
        /*0086*/ 	.short	(.L_53 - .L_52)
.L_52:
        /*0088*/ 	.word	0x00000008
.L_53:


//--------------------- .nv.info._Z15naive_matrxiMulPfS_S_i --------------------------
	.section	.nv.info._Z15naive_matrxiMulPfS_S_i,"",@"SHT_CUDA_INFO"
	.sectionflags	@""
	.align	4


	//----- nvinfo : EIATTR_CUDA_API_VERSION
	.align		4
        /*0000*/ 	.byte	0x04, 0x37
        /*0002*/ 	.short	(.L_55 - .L_54)
.L_54:
        /*0004*/ 	.word	0x00000082


	//----- nvinfo : EIATTR_KPARAM_INFO
	.align		4
.L_55:
        /*0008*/ 	.byte	0x04, 0x17
        /*000a*/ 	.short	(.L_57 - .L_56)
.L_56:
        /*000c*/ 	.word	0x00000000
        /*0010*/ 	.short	0x0003
        /*0012*/ 	.short	0x0018
        /*0014*/ 	.byte	0x00, 0xf0, 0x11, 0x00


	//----- nvinfo : EIATTR_KPARAM_INFO
	.align		4
.L_57:
        /*0018*/ 	.byte	0x04, 0x17
        /*001a*/ 	.short	(.L_59 - .L_58)
.L_58:
        /*001c*/ 	.word	0x00000000
        /*0020*/ 	.short	0x0002
        /*0022*/ 	.short	0x0010
        /*0024*/ 	.byte	0x00, 0xf5, 0x21, 0x00


	//----- nvinfo : EIATTR_KPARAM_INFO
	.align		4
.L_59:
        /*0028*/ 	.byte	0x04, 0x17
        /*002a*/ 	.short	(.L_61 - .L_60)
.L_60:
        /*002c*/ 	.word	0x00000000
        /*0030*/ 	.short	0x0001
        /*0032*/ 	.short	0x0008
        /*0034*/ 	.byte	0x00, 0xf5, 0x21, 0x00


	//----- nvinfo : EIATTR_KPARAM_INFO
	.align		4
.L_61:
        /*0038*/ 	.byte	0x04, 0x17
        /*003a*/ 	.short	(.L_63 - .L_62)
.L_62:
        /*003c*/ 	.word	0x00000000
        /*0040*/ 	.short	0x0000
        /*0042*/ 	.short	0x0000
        /*0044*/ 	.byte	0x00, 0xf5, 0x21, 0x00


	//----- nvinfo : EIATTR_SPARSE_MMA_MASK
	.align		4
.L_63:
        /*0048*/ 	.byte	0x03, 0x50
        /*004a*/ 	.short	0x0000


	//----- nvinfo : EIATTR_MAXREG_COUNT
	.align		4
        /*004c*/ 	.byte	0x03, 0x1b
        /*004e*/ 	.short	0x00ff


	//----- nvinfo : EIATTR_MERCURY_ISA_VERSION
	.align		4
        /*0050*/ 	.byte	0x03, 0x5f
        /*0052*/ 	.short	0x0101


	//----- nvinfo : EIATTR_VRC_CTA_INIT_COUNT
	.align		4
        /*0054*/ 	.byte	0x02, 0x4a
	.zero		1
	.zero		1


	//----- nvinfo : EIATTR_EXIT_INSTR_OFFSETS
	.align		4
        /*0058*/ 	.byte	0x04, 0x1c
        /*005a*/ 	.short	(.L_65 - .L_64)


	//   ....[0]....
.L_64:
        /*005c*/ 	.word	0x000000c0


	//   ....[1]....
        /*0060*/ 	.word	0x00000a90


	//----- nvinfo : EIATTR_CBANK_PARAM_SIZE
	.align		4
.L_65:
        /*0064*/ 	.byte	0x03, 0x19
        /*0066*/ 	.short	0x001c


	//----- nvinfo : EIATTR_PARAM_CBANK
	.align		4
        /*0068*/ 	.byte	0x04, 0x0a
        /*006a*/ 	.short	(.L_67 - .L_66)
	.align		4
.L_66:
        /*006c*/ 	.word	index@(.nv.constant0._Z15naive_matrxiMulPfS_S_i)
        /*0070*/ 	.short	0x0380
        /*0072*/ 	.short	0x001c


	//----- nvinfo : EIATTR_SW_WAR
	.align		4
.L_67:
        /*0074*/ 	.byte	0x04, 0x36
        /*0076*/ 	.short	(.L_69 - .L_68)
.L_68:
        /*0078*/ 	.word	0x00000008
.L_69:


//--------------------- .nv.callgraph             --------------------------
	.section	.nv.callgraph,"",@"SHT_CUDA_CALLGRAPH"
	.align	4
	.sectionentsize	8
	.align		4
        /*0000*/ 	.word	0x00000000
	.align		4
        /*0004*/ 	.word	0xffffffff
	.align		4
        /*0008*/ 	.word	0x00000000
	.align		4
        /*000c*/ 	.word	0xfffffffe
	.align		4
        /*0010*/ 	.word	0x00000000
	.align		4
        /*0014*/ 	.word	0xfffffffd
	.align		4
        /*0018*/ 	.word	0x00000000
	.align		4
        /*001c*/ 	.word	0xfffffffc


//--------------------- .text._Z26transposed_tiled_matrxiMulPfS_S_i --------------------------
	.section	.text._Z26transposed_tiled_matrxiMulPfS_S_i,"ax",@progbits
	.align	128
        .global         _Z26transposed_tiled_matrxiMulPfS_S_i
        .type           _Z26transposed_tiled_matrxiMulPfS_S_i,@function
        .size           _Z26transposed_tiled_matrxiMulPfS_S_i,(.L_x_21 - _Z26transposed_tiled_matrxiMulPfS_S_i)
        .other          _Z26transposed_tiled_matrxiMulPfS_S_i,@"STO_CUDA_ENTRY STV_DEFAULT"
_Z26transposed_tiled_matrxiMulPfS_S_i:
.text._Z26transposed_tiled_matrxiMulPfS_S_i:
[----:B------:R-:W-:Y:S08]  /*0000*/  LDC R1, c[0x0][0x37c] ;  /* 0x0000df00ff017b82 */ /* 0x000ff00000000800 */
[----:B------:R-:W0:Y:S01]  /*0010*/  LDC R3, c[0x0][0x364] ;  /* 0x0000d900ff037b82 */ /* 0x000e220000000800 */
[----:B------:R-:W0:Y:S01]  /*0020*/  S2R R24, SR_TID.Y ;  /* 0x0000000000187919 */ /* 0x000e220000002200 */
[----:B------:R-:W1:Y:S01]  /*0030*/  LDCU UR7, c[0x0][0x398] ;  /* 0x00007300ff0777ac */ /* 0x000e620008000800 */
[----:B------:R-:W-:Y:S01]  /*0040*/  HFMA2 R19, -RZ, RZ, 0, 0 ;  /* 0x00000000ff137431 */ /* 0x000fe200000001ff */
[----:B------:R-:W2:Y:S01]  /*0050*/  S2R R5, SR_TID.X ;  /* 0x0000000000057919 */ /* 0x000ea20000002100 */
[----:B------:R-:W3:Y:S03]  /*0060*/  LDCU.64 UR8, c[0x0][0x358] ;  /* 0x00006b00ff0877ac */ /* 0x000ee60008000a00 */
[----:B------:R-:W1:Y:S08]  /*0070*/  LDC R0, c[0x0][0x360] ;  /* 0x0000d800ff007b82 */ /* 0x000e700000000800 */
[----:B------:R-:W0:Y:S08]  /*0080*/  S2UR UR4, SR_CTAID.Y ;  /* 0x00000000000479c3 */ /* 0x000e300000002600 */
[----:B------:R-:W2:Y:S01]  /*0090*/  S2UR UR5, SR_CTAID.X ;  /* 0x00000000000579c3 */ /* 0x000ea20000002500 */
[----:B-1----:R-:W-:Y:S01]  /*00a0*/  ISETP.GT.U32.AND P0, PT, R0, UR7, PT ;  /* 0x0000000700007c0c */ /* 0x002fe2000bf04070 */
[----:B0-----:R-:W-:-:S02]  /*00b0*/  IMAD R30, R3, UR4, R24 ;  /* 0x00000004031e7c24 */ /* 0x001fc4000f8e0218 */
[----:B--2---:R-:W-:-:S10]  /*00c0*/  IMAD R28, R0, UR5, R5 ;  /* 0x00000005001c7c24 */ /* 0x004fd4000f8e0205 */
[----:B---3--:R-:W-:Y:S05]  /*00d0*/  @P0 BRA `(.L_x_0) ;  /* 0x0000000800200947 */ /* 0x008fea0003800000 */
[----:B------:R-:W0:Y:S01]  /*00e0*/  I2F.U32.RP R4, R0 ;  /* 0x0000000000047306 */ /* 0x000e220000209000 */
[----:B------:R-:W1:Y:S01]  /*00f0*/  S2UR UR6, SR_CgaCtaId ;  /* 0x00000000000679c3 */ /* 0x000e620000008800 */
[----:B------:R-:W-:Y:S01]  /*0100*/  ISETP.NE.U32.AND P3, PT, R0, RZ, PT ;  /* 0x000000ff0000720c */ /* 0x000fe20003f65070 */
[----:B------:R-:W-:Y:S01]  /*0110*/  UMOV UR4, 0x400 ;  /* 0x0000040000047882 */ /* 0x000fe20000000000 */
[----:B------:R-:W-:Y:S01]  /*0120*/  IMAD R29, R30, UR7, R5 ;  /* 0x000000071e1d7c24 */ /* 0x000fe2000f8e0205 */
[----:B------:R-:W-:Y:S01]  /*0130*/  UIADD3 UR5, UPT, UPT, UR4, 0x400, URZ ;  /* 0x0000040004057890 */ /* 0x000fe2000fffe0ff */
[C---:B------:R-:W-:Y:S02]  /*0140*/  LOP3.LUT R23, R0.reuse, 0x7f0, RZ, 0xc0, !PT ;  /* 0x000007f000177812 */ /* 0x040fe400078ec0ff */
[----:B------:R-:W-:Y:S02]  /*0150*/  LOP3.LUT R22, R0, 0x3, RZ, 0xc0, !PT ;  /* 0x0000000300167812 */ /* 0x000fe400078ec0ff */
[----:B------:R-:W-:Y:S01]  /*0160*/  MOV R19, RZ ;  /* 0x000000ff00137202 */ /* 0x000fe20000000f00 */
[----:B0-----:R-:W0:Y:S01]  /*0170*/  MUFU.RCP R4, R4 ;  /* 0x0000000400047308 */ /* 0x001e220000001000 */
[----:B-1----:R-:W-:-:S02]  /*0180*/  ULEA UR4, UR6, UR4, 0x18 ;  /* 0x0000000406047291 */ /* 0x002fc4000f8ec0ff */
[----:B------:R-:W-:-:S04]  /*0190*/  ULEA UR5, UR6, UR5, 0x18 ;  /* 0x0000000506057291 */ /* 0x000fc8000f8ec0ff */
[----:B------:R-:W-:Y:S01]  /*01a0*/  LEA R27, R24, UR4, 0x6 ;  /* 0x00000004181b7c11 */ /* 0x000fe2000f8e30ff */
[----:B------:R-:W-:Y:S01]  /*01b0*/  UMOV UR4, URZ ;  /* 0x000000ff00047c82 */ /* 0x000fe20008000000 */
[----:B0-----:R-:W-:Y:S02]  /*01c0*/  IADD3 R2, PT, PT, R4, 0xffffffe, RZ ;  /* 0x0ffffffe04027810 */ /* 0x001fe40007ffe0ff */
[C---:B------:R-:W-:Y:S01]  /*01d0*/  LEA R25, R5.reuse, UR5, 0x6 ;  /* 0x0000000505197c11 */ /* 0x040fe2000f8e30ff */
[----:B------:R-:W-:Y:S01]  /*01e0*/  IMAD R26, R5, 0x4, R27 ;  /* 0x00000004051a7824 */ /* 0x000fe200078e021b */
[----:B------:R0:W1:Y:S01]  /*01f0*/  F2I.FTZ.U32.TRUNC.NTZ R3, R2 ;  /* 0x0000000200037305 */ /* 0x000062000021f000 */
[----:B------:R-:W-:Y:S02]  /*0200*/  IADD3 R20, PT, PT, R27, 0x20, RZ ;  /* 0x000000201b147810 */ /* 0x000fe40007ffe0ff */
[----:B------:R-:W-:Y:S01]  /*0210*/  LEA R24, R24, R25, 0x2 ;  /* 0x0000001918187211 */ /* 0x000fe200078e10ff */
[----:B0-----:R-:W-:Y:S01]  /*0220*/  IMAD.MOV.U32 R2, RZ, RZ, RZ ;  /* 0x000000ffff027224 */ /* 0x001fe200078e00ff */
[----:B-1----:R-:W-:-:S05]  /*0230*/  IADD3 R7, PT, PT, RZ, -R3, RZ ;  /* 0x80000003ff077210 */ /* 0x002fca0007ffe0ff */
[----:B------:R-:W-:-:S04]  /*0240*/  IMAD R7, R7, R0, RZ ;  /* 0x0000000007077224 */ /* 0x000fc800078e02ff */
[----:B------:R-:W-:Y:S01]  /*0250*/  IMAD.HI.U32 R3, R3, R7, R2 ;  /* 0x0000000703037227 */ /* 0x000fe200078e0002 */
[----:B------:R-:W-:-:S04]  /*0260*/  LOP3.LUT R2, R0, 0x7, RZ, 0xc0, !PT ;  /* 0x0000000700027812 */ /* 0x000fc800078ec0ff */
[----:B------:R-:W-:Y:S01]  /*0270*/  IADD3 R2, PT, PT, R2, -0x1, RZ ;  /* 0xffffffff02027810 */ /* 0x000fe20007ffe0ff */
[----:B------:R-:W-:-:S03]  /*0280*/  IMAD.HI.U32 R21, R3, UR7, RZ ;  /* 0x0000000703157c27 */ /* 0x000fc6000f8e00ff */
[----:B------:R-:W-:Y:S02]  /*0290*/  ISETP.GE.U32.AND P0, PT, R2, 0x3, PT ;  /* 0x000000030200780c */ /* 0x000fe40003f06070 */
[----:B------:R-:W-:Y:S02]  /*02a0*/  IADD3 R3, PT, PT, -R21, RZ, RZ ;  /* 0x000000ff15037210 */ /* 0x000fe40007ffe1ff */
[----:B------:R-:W-:-:S03]  /*02b0*/  LOP3.LUT R2, R0, 0xfffffff0, RZ, 0xc0, !PT ;  /* 0xfffffff000027812 */ /* 0x000fc600078ec0ff */
[----:B------:R-:W-:Y:S01]  /*02c0*/  IMAD R3, R0, R3, UR7 ;  /* 0x0000000700037e24 */ /* 0x000fe2000f8e0203 */
[----:B------:R-:W-:-:S04]  /*02d0*/  IADD3 R2, PT, PT, -R2, RZ, RZ ;  /* 0x000000ff02027210 */ /* 0x000fc80007ffe1ff */
[----:B------:R-:W-:-:S13]  /*02e0*/  ISETP.GE.U32.AND P1, PT, R3, R0, PT ;  /* 0x000000000300720c */ /* 0x000fda0003f26070 */
[----:B------:R-:W-:Y:S01]  /*02f0*/  @P1 IADD3 R3, PT, PT, R3, -R0, RZ ;  /* 0x8000000003031210 */ /* 0x000fe20007ffe0ff */
[----:B------:R-:W-:-:S03]  /*0300*/  @P1 VIADD R21, R21, 0x1 ;  /* 0x0000000115151836 */ /* 0x000fc60000000000 */
[----:B------:R-:W-:Y:S02]  /*0310*/  ISETP.GE.U32.AND P2, PT, R3, R0, PT ;  /* 0x000000000300720c */ /* 0x000fe40003f46070 */
[----:B------:R-:W-:-:S11]  /*0320*/  IADD3 R3, PT, PT, R25, 0x20, RZ ;  /* 0x0000002019037810 */ /* 0x000fd60007ffe0ff */
[----:B------:R-:W-:Y:S02]  /*0330*/  @P2 IADD3 R21, PT, PT, R21, 0x1, RZ ;  /* 0x0000000115152810 */ /* 0x000fe40007ffe0ff */
[----:B------:R-:W-:-:S04]  /*0340*/  @!P3 LOP3.LUT R21, RZ, R0, RZ, 0x33, !PT ;  /* 0x00000000ff15b212 */ /* 0x000fc800078e33ff */
[----:B------:R-:W-:-:S07]  /*0350*/  VIMNMX.U32 R21, PT, PT, R21, 0x1, !PT ;  /* 0x0000000115157848 */ /* 0x000fce0007fe0000 */
.L_x_6:
[----:B0-----:R-:W0:Y:S01]  /*0360*/  LDC.64 R6, c[0x0][0x380] ;  /* 0x0000e000ff067b82 */ /* 0x001e220000000a00 */
[----:B------:R-:W-:-:S07]  /*0370*/  IMAD R9, R0, UR4, R29 ;  /* 0x0000000400097c24 */ /* 0x000fce000f8e021d */
[----:B------:R-:W1:Y:S01]  /*0380*/  LDC.64 R4, c[0x0][0x388] ;  /* 0x0000e200ff047b82 */ /* 0x000e620000000a00 */
[----:B0-----:R-:W-:-:S06]  /*0390*/  IMAD.WIDE.U32 R6, R9, 0x4, R6 ;  /* 0x0000000409067825 */ /* 0x001fcc00078e0006 */
[----:B------:R-:W2:Y:S01]  /*03a0*/  LDG.E R7, desc[UR8][R6.64] ;  /* 0x0000000806077981 */ /* 0x000ea2000c1e1900 */
[----:B-1----:R-:W-:-:S06]  /*03b0*/  IMAD.WIDE.U32 R4, R9, 0x4, R4 ;  /* 0x0000000409047825 */ /* 0x002fcc00078e0004 */
[----:B------:R-:W3:Y:S01]  /*03c0*/  LDG.E R5, desc[UR8][R4.64] ;  /* 0x0000000804057981 */ /* 0x000ee2000c1e1900 */
[----:B------:R-:W-:Y:S01]  /*03d0*/  ISETP.GE.U32.AND P2, PT, R0, 0x10, PT ;  /* 0x000000100000780c */ /* 0x000fe20003f46070 */
[----:B------:R-:W-:Y:S01]  /*03e0*/  UIADD3 UR4, UPT, UPT, UR4, 0x1, URZ ;  /* 0x0000000104047890 */ /* 0x000fe2000fffe0ff */
[----:B------:R-:W-:-:S05]  /*03f0*/  IMAD.MOV.U32 R32, RZ, RZ, RZ ;  /* 0x000000ffff207224 */ /* 0x000fca00078e00ff */
[----:B------:R-:W-:Y:S01]  /*0400*/  ISETP.NE.AND P1, PT, R21, UR4, PT ;  /* 0x0000000415007c0c */ /* 0x000fe2000bf25270 */
[----:B--2---:R0:W-:Y:S04]  /*0410*/  STS [R26], R7 ;  /* 0x000000071a007388 */ /* 0x0041e80000000800 */
[----:B---3--:R0:W-:Y:S01]  /*0420*/  STS [R24], R5 ;  /* 0x0000000518007388 */ /* 0x0081e20000000800 */
[----:B------:R-:W-:Y:S06]  /*0430*/  BAR.SYNC.DEFER_BLOCKING 0x0 ;  /* 0x0000000000007b1d */ /* 0x000fec0000010000 */
[----:B------:R-:W-:Y:S05]  /*0440*/  @!P2 BRA `(.L_x_1) ;  /* 0x000000000084a947 */ /* 0x000fea0003800000 */
[----:B------:R-:W-:Y:S02]  /*0450*/  MOV R18, R3 ;  /* 0x0000000300127202 */ /* 0x000fe40000000f00 */
[----:B------:R-:W-:Y:S02]  /*0460*/  MOV R17, R20 ;  /* 0x0000001400117202 */ /* 0x000fe40000000f00 */
[----:B------:R-:W-:-:S07]  /*0470*/  MOV R16, R2 ;  /* 0x0000000200107202 */ /* 0x000fce0000000f00 */
.L_x_2:
[----:B------:R-:W-:Y:S01]  /*0480*/  LDS.128 R8, [R17+-0x20] ;  /* 0xffffe00011087984 */ /* 0x000fe20000000c00 */
[----:B------:R-:W-:-:S03]  /*0490*/  VIADD R16, R16, 0x10 ;  /* 0x0000001010107836 */ /* 0x000fc60000000000 */
[----:B------:R-:W1:Y:S02]  /*04a0*/  LDS.128 R12, [R18+-0x20] ;  /* 0xffffe000120c7984 */ /* 0x000e640000000c00 */
[----:B------:R-:W-:Y:S02]  /*04b0*/  ISETP.NE.AND P2, PT, R16, RZ, PT ;  /* 0x000000ff1000720c */ /* 0x000fe40003f45270 */
[----:B0-----:R-:W-:Y:S01]  /*04c0*/  LDS.128 R4, [R17+-0x10] ;  /* 0xfffff00011047984 */ /* 0x001fe20000000c00 */
[----:B-1----:R-:W-:-:S04]  /*04d0*/  FFMA R8, R8, R12, R19 ;  /* 0x0000000c08087223 */ /* 0x002fc80000000013 */
[----:B------:R-:W-:-:S04]  /*04e0*/  FFMA R9, R9, R13, R8 ;  /* 0x0000000d09097223 */ /* 0x000fc80000000008 */
[----:B------:R-:W-:-:S04]  /*04f0*/  FFMA R10, R10, R14, R9 ;  /* 0x0000000e0a0a7223 */ /* 0x000fc80000000009 */
[----:B------:R-:W-:Y:S02]  /*0500*/  FFMA R11, R11, R15, R10 ;  /* 0x0000000f0b0b7223 */ /* 0x000fe4000000000a */
[----:B------:R-:W0:Y:S02]  /*0510*/  LDS.128 R12, [R18+-0x10] ;  /* 0xfffff000120c7984 */ /* 0x000e240000000c00 */
[----:B0-----:R-:W-:Y:S02]  /*0520*/  FFMA R4, R4, R12, R11 ;  /* 0x0000000c04047223 */ /* 0x001fe4000000000b */
[----:B------:R-:W-:Y:S02]  /*0530*/  LDS.128 R8, [R17] ;  /* 0x0000000011087984 */ /* 0x000fe40000000c00 */
[----:B------:R-:W-:-:S04]  /*0540*/  FFMA R5, R5, R13, R4 ;  /* 0x0000000d05057223 */ /* 0x000fc80000000004 */
[----:B------:R-:W-:-:S04]  /*0550*/  FFMA R6, R6, R14, R5 ;  /* 0x0000000e06067223 */ /* 0x000fc80000000005 */
[----:B------:R-:W-:Y:S02]  /*0560*/  FFMA R15, R7, R15, R6 ;  /* 0x0000000f070f7223 */ /* 0x000fe40000000006 */
[----:B------:R-:W0:Y:S02]  /*0570*/  LDS.128 R4, [R18] ;  /* 0x0000000012047984 */ /* 0x000e240000000c00 */
[----:B0-----:R-:W-:Y:S02]  /*0580*/  FFMA R4, R8, R4, R15 ;  /* 0x0000000408047223 */ /* 0x001fe4000000000f */
[----:B------:R0:W-:Y:S02]  /*0590*/  LDS.128 R12, [R17+0x10] ;  /* 0x00001000110c7984 */ /* 0x0001e40000000c00 */
[----:B------:R-:W-:-:S04]  /*05a0*/  FFMA R5, R9, R5, R4 ;  /* 0x0000000509057223 */ /* 0x000fc80000000004 */
[----:B------:R-:W-:Y:S01]  /*05b0*/  FFMA R6, R10, R6, R5 ;  /* 0x000000060a067223 */ /* 0x000fe20000000005 */
[----:B0-----:R-:W-:-:S03]  /*05c0*/  IADD3 R17, PT, PT, R17, 0x40, RZ ;  /* 0x0000004011117810 */ /* 0x001fc60007ffe0ff */
[----:B------:R-:W-:Y:S02]  /*05d0*/  FFMA R11, R11, R7, R6 ;  /* 0x000000070b0b7223 */ /* 0x000fe40000000006 */
[----:B------:R0:W1:Y:S02]  /*05e0*/  LDS.128 R4, [R18+0x10] ;  /* 0x0000100012047984 */ /* 0x0000640000000c00 */
[----:B0-----:R-:W-:Y:S01]  /*05f0*/  IADD3 R18, PT, PT, R18, 0x40, RZ ;  /* 0x0000004012127810 */ /* 0x001fe20007ffe0ff */
[----:B-1----:R-:W-:-:S04]  /*0600*/  FFMA R4, R12, R4, R11 ;  /* 0x000000040c047223 */ /* 0x002fc8000000000b */
[----:B------:R-:W-:-:S04]  /*0610*/  FFMA R5, R13, R5, R4 ;  /* 0x000000050d057223 */ /* 0x000fc80000000004 */
[----:B------:R-:W-:-:S04]  /*0620*/  FFMA R6, R14, R6, R5 ;  /* 0x000000060e067223 */ /* 0x000fc80000000005 */
[----:B------:R-:W-:Y:S01]  /*0630*/  FFMA R19, R15, R7, R6 ;  /* 0x000000070f137223 */ /* 0x000fe20000000006 */
[----:B------:R-:W-:Y:S06]  /*0640*/  @P2 BRA `(.L_x_2) ;  /* 0xfffffffc008c2947 */ /* 0x000fec000383ffff */
[----:B------:R-:W-:-:S07]  /*0650*/  MOV R32, R23 ;  /* 0x0000001700207202 */ /* 0x000fce0000000f00 */
.L_x_1:
[----:B------:R-:W-:-:S04]  /*0660*/  LOP3.LUT R4, R0, 0xf, RZ, 0xc0, !PT ;  /* 0x0000000f00047812 */ /* 0x000fc800078ec0ff */
[----:B------:R-:W-:-:S13]  /*0670*/  ISETP.NE.AND P2, PT, R4, RZ, PT ;  /* 0x000000ff0400720c */ /* 0x000fda0003f45270 */
[----:B------:R-:W-:Y:S05]  /*0680*/  @!P2 BRA `(.L_x_3) ;  /* 0x0000000000aca947 */ /* 0x000fea0003800000 */
[----:B------:R-:W-:Y:S01]  /*0690*/  VIADD R4, R4, 0xffffffff ;  /* 0xffffffff04047836 */ /* 0x000fe20000000000 */
[----:B0-----:R-:W-:-:S04]  /*06a0*/  LOP3.LUT R5, R0, 0x7, RZ, 0xc0, !PT ;  /* 0x0000000700057812 */ /* 0x001fc800078ec0ff */
[----:B------:R-:W-:Y:S02]  /*06b0*/  ISETP.GE.U32.AND P2, PT, R4, 0x7, PT ;  /* 0x000000070400780c */ /* 0x000fe40003f46070 */
[----:B------:R-:W-:-:S11]  /*06c0*/  ISETP.NE.AND P3, PT, R5, RZ, PT ;  /* 0x000000ff0500720c */ /* 0x000fd60003f65270 */
[----:B------:R-:W-:Y:S05]  /*06d0*/  @!P2 BRA `(.L_x_4) ;  /* 0x00000000003ca947 */ /* 0x000fea0003800000 */
[C---:B------:R-:W-:Y:S02]  /*06e0*/  LEA R33, R32.reuse, R27, 0x2 ;  /* 0x0000001b20217211 */ /* 0x040fe400078e10ff */
[C---:B------:R-:W-:Y:S02]  /*06f0*/  LEA R31, R32.reuse, R25, 0x2 ;  /* 0x00000019201f7211 */ /* 0x040fe400078e10ff */
[----:B------:R-:W-:Y:S01]  /*0700*/  IADD3 R32, PT, PT, R32, 0x8, RZ ;  /* 0x0000000820207810 */ /* 0x000fe20007ffe0ff */
[----:B------:R-:W-:Y:S04]  /*0710*/  LDS.128 R4, [R33] ;  /* 0x0000000021047984 */ /* 0x000fe80000000c00 */
[----:B------:R-:W0:Y:S04]  /*0720*/  LDS.128 R8, [R31] ;  /* 0x000000001f087984 */ /* 0x000e280000000c00 */
[----:B------:R-:W-:Y:S01]  /*0730*/  LDS.128 R12, [R33+0x10] ;  /* 0x00001000210c7984 */ /* 0x000fe20000000c00 */
[----:B0-----:R-:W-:-:S03]  /*0740*/  FFMA R4, R4, R8, R19 ;  /* 0x0000000804047223 */ /* 0x001fc60000000013 */
[----:B------:R-:W0:Y:S01]  /*0750*/  LDS.128 R16, [R31+0x10] ;  /* 0x000010001f107984 */ /* 0x000e220000000c00 */
[----:B------:R-:W-:-:S04]  /*0760*/  FFMA R5, R5, R9, R4 ;  /* 0x0000000905057223 */ /* 0x000fc80000000004 */
[----:B------:R-:W-:-:S04]  /*0770*/  FFMA R6, R6, R10, R5 ;  /* 0x0000000a06067223 */ /* 0x000fc80000000005 */
[----:B------:R-:W-:-:S04]  /*0780*/  FFMA R7, R7, R11, R6 ;  /* 0x0000000b07077223 */ /* 0x000fc80000000006 */
[----:B0-----:R-:W-:-:S04]  /*0790*/  FFMA R12, R12, R16, R7 ;  /* 0x000000100c0c7223 */ /* 0x001fc80000000007 */
[----:B------:R-:W-:-:S04]  /*07a0*/  FFMA R13, R13, R17, R12 ;  /* 0x000000110d0d7223 */ /* 0x000fc8000000000c */
[----:B------:R-:W-:-:S04]  /*07b0*/  FFMA R14, R14, R18, R13 ;  /* 0x000000120e0e7223 */ /* 0x000fc8000000000d */
[----:B------:R-:W-:-:S07]  /*07c0*/  FFMA R19, R15, R19, R14 ;  /* 0x000000130f137223 */ /* 0x000fce000000000e */
.L_x_4:
[----:B------:R-:W-:Y:S05]  /*07d0*/  @!P3 BRA `(.L_x_3) ;  /* 0x000000000058b947 */ /* 0x000fea0003800000 */
[----:B------:R-:W-:Y:S01]  /*07e0*/  ISETP.NE.AND P2, PT, R22, RZ, PT ;  /* 0x000000ff1600720c */ /* 0x000fe20003f45270 */
[----:B------:R-:W-:-:S12]  /*07f0*/  @!P0 BRA `(.L_x_5) ;  /* 0x0000000000248947 */ /* 0x000fd80003800000 */
[C---:B------:R-:W-:Y:S01]  /*0800*/  IMAD R4, R32.reuse, 0x4, R27 ;  /* 0x0000000420047824 */ /* 0x040fe200078e021b */
[C---:B------:R-:W-:Y:S02]  /*0810*/  LEA R8, R32.reuse, R25, 0x2 ;  /* 0x0000001920087211 */ /* 0x040fe400078e10ff */
[----:B------:R-:W-:-:S03]  /*0820*/  IADD3 R32, PT, PT, R32, 0x4, RZ ;  /* 0x0000000420207810 */ /* 0x000fc60007ffe0ff */
[----:B------:R-:W-:Y:S04]  /*0830*/  LDS.128 R4, [R4] ;  /* 0x0000000004047984 */ /* 0x000fe80000000c00 */
[----:B------:R-:W0:Y:S02]  /*0840*/  LDS.128 R8, [R8] ;  /* 0x0000000008087984 */ /* 0x000e240000000c00 */
[----:B0-----:R-:W-:-:S04]  /*0850*/  FFMA R12, R4, R8, R19 ;  /* 0x00000008040c7223 */ /* 0x001fc80000000013 */
[----:B------:R-:W-:-:S04]  /*0860*/  FFMA R5, R5, R9, R12 ;  /* 0x0000000905057223 */ /* 0x000fc8000000000c */
[----:B------:R-:W-:-:S04]  /*0870*/  FFMA R6, R6, R10, R5 ;  /* 0x0000000a06067223 */ /* 0x000fc80000000005 */
[----:B------:R-:W-:-:S07]  /*0880*/  FFMA R19, R7, R11, R6 ;  /* 0x0000000b07137223 */ /* 0x000fce0000000006 */
.L_x_5:
[----:B------:R-:W-:Y:S05]  /*0890*/  @!P2 BRA `(.L_x_3) ;  /* 0x000000000028a947 */ /* 0x000fea0003800000 */
[C---:B------:R-:W-:Y:S02]  /*08a0*/  LEA R4, R32.reuse, R27, 0x2 ;  /* 0x0000001b20047211 */ /* 0x040fe400078e10ff */
[----:B------:R-:W-:Y:S02]  /*08b0*/  LEA R8, R32, R25, 0x2 ;  /* 0x0000001920087211 */ /* 0x000fe400078e10ff */
[----:B------:R-:W-:Y:S02]  /*08c0*/  ISETP.NE.AND P2, PT, R22, 0x1, PT ;  /* 0x000000011600780c */ /* 0x000fe40003f45270 */
[----:B------:R-:W-:Y:S04]  /*08d0*/  LDS.128 R4, [R4] ;  /* 0x0000000004047984 */ /* 0x000fe80000000c00 */
[----:B------:R-:W0:Y:S02]  /*08e0*/  LDS.128 R8, [R8] ;  /* 0x0000000008087984 */ /* 0x000e240000000c00 */
[----:B0-----:R-:W-:-:S05]  /*08f0*/  FFMA R19, R4, R8, R19 ;  /* 0x0000000804137223 */ /* 0x001fca0000000013 */
[----:B------:R-:W-:Y:S05]  /*0900*/  @!P2 BRA `(.L_x_3) ;  /* 0x00000000000ca947 */ /* 0x000fea0003800000 */
[----:B------:R-:W-:Y:S01]  /*0910*/  ISETP.NE.AND P2, PT, R22, 0x2, PT ;  /* 0x000000021600780c */ /* 0x000fe20003f45270 */
[----:B------:R-:W-:-:S12]  /*0920*/  FFMA R19, R5, R9, R19 ;  /* 0x0000000905137223 */ /* 0x000fd80000000013 */
[----:B------:R-:W-:-:S07]  /*0930*/  @P2 FFMA R19, R6, R10, R19 ;  /* 0x0000000a06132223 */ /* 0x000fce0000000013 */
.L_x_3:
[----:B------:R-:W-:Y:S06]  /*0940*/  BAR.SYNC.DEFER_BLOCKING 0x0 ;  /* 0x0000000000007b1d */ /* 0x000fec0000010000 */
[----:B------:R-:W-:Y:S05]  /*0950*/  @P1 BRA `(.L_x_6) ;  /* 0xfffffff800801947 */ /* 0x000fea000383ffff */
.L_x_0:
[----:B------:R-:W1:Y:S01]  /*0960*/  LDCU UR4, c[0x0][0x398] ;  /* 0x00007300ff0477ac */ /* 0x000e620008000800 */
[----:B------:R-:W-:-:S04]  /*0970*/  VIMNMX R0, PT, PT, R30, R28, !PT ;  /* 0x0000001c1e007248 */ /* 0x000fc80007fe0100 */
[----:B-1----:R-:W-:-:S13]  /*0980*/  ISETP.GE.AND P0, PT, R0, UR4, PT ;  /* 0x0000000400007c0c */ /* 0x002fda000bf06270 */
[----:B------:R-:W-:Y:S05]  /*0990*/  @P0 EXIT ;  /* 0x000000000000094d */ /* 0x000fea0003800000 */
[----:B------:R-:W1:Y:S01]  /*09a0*/  LDC.64 R2, c[0x0][0x390] ;  /* 0x0000e400ff027b82 */ /* 0x000e620000000a00 */
[----:B0-----:R-:W-:-:S04]  /*09b0*/  IMAD R5, R30, UR4, R28 ;  /* 0x000000041e057c24 */ /* 0x001fc8000f8e021c */
[----:B-1----:R-:W-:-:S05]  /*09c0*/  IMAD.WIDE R2, R5, 0x4, R2 ;  /* 0x0000000405027825 */ /* 0x002fca00078e0202 */
[----:B------:R-:W-:Y:S01]  /*09d0*/  STG.E desc[UR8][R2.64], R19 ;  /* 0x0000001302007986 */ /* 0x000fe2000c101908 */
[----:B------:R-:W-:Y:S05]  /*09e0*/  EXIT ;  /* 0x000000000000794d */ /* 0x000fea0003800000 */
.L_x_7:
[----:B------:R-:W-:-:S00]  /*09f0*/  BRA `(.L_x_7) ;  /* 0xfffffffc00fc7947 */ /* 0x000fc0000383ffff */
[----:B------:R-:W-:-:S00]  /*0a00*/  NOP ;  /* 0x0000000000007918 */ /* 0x000fc00000000000 */
[----:B------:R-:W-:-:S00]  /*0a10*/  NOP ;  /* 0x0000000000007918 */ /* 0x000fc00000000000 */
[----:B------:R-:W-:-:S00]  /*0a20*/  NOP ;  /* 0x0000000000007918 */ /* 0x000fc00000000000 */
[----:B------:R-:W-:-:S00]  /*0a30*/  NOP ;  /* 0x0000000000007918 */ /* 0x000fc00000000000 */
[----:B------:R-:W-:-:S00]  /*0a40*/  NOP ;  /* 0x0000000000007918 */ /* 0x000fc00000000000 */
[----:B------:R-:W-:-:S00]  /*0a50*/  NOP ;  /* 0x0000000000007918 */ /* 0x000fc00000000000 */
[----:B------:R-:W-:-:S00]  /*0a60*/  NOP ;  /* 0x0000000000007918 */ /* 0x000fc00000000000 */
[----:B------:R-:W-:-:S00]  /*0a70*/  NOP ;  /* 0x0000000000007918 */ /* 0x000fc00000000000 */
.L_x_21:


//--------------------- .text._Z15tiled_matrxiMulPfS_S_i --------------------------
	.section	.text._Z15tiled_matrxiMulPfS_S_i,"ax",@progbits
	.align	128
        .global         _Z15tiled_matrxiMulPfS_S_i
        .type           _Z15tiled_matrxiMulPfS_S_i,@function
        .size           _Z15tiled_matrxiMulPfS_S_i,(.L_x_22 - _Z15tiled_matrxiMulPfS_S_i)
        .other          _Z15tiled_matrxiMulPfS_S_i,@"STO_CUDA_ENTRY STV_DEFAULT"
_Z15tiled_matrxiMulPfS_S_i:
.text._Z15tiled_matrxiMulPfS_S_i:
        /* <DEDUP_REMOVED lines=16> */
[C---:B------:R-:W-:Y:S01]  /*0100*/  ISETP.NE.U32.AND P2, PT, R2.reuse, RZ, PT ;  /* 0x000000ff0200720c */ /* 0x040fe20003f45070 */
[----:B------:R-:W-:Y:S01]  /*0110*/  UMOV UR4, 0x400 ;  /* 0x0000040000047882 */ /* 0x000fe20000000000 */
[----:B------:R-:W-:Y:S01]  /*0120*/  IMAD R19, R21, UR7, R9 ;  /* 0x0000000715137c24 */ /* 0x000fe2000f8e0209 */
[----:B------:R-:W-:Y:S01]  /*0130*/  UIADD3 UR5, UPT, UPT, UR4, 0x400, URZ ;  /* 0x0000040004057890 */ /* 0x000fe2000fffe0ff */
[C---:B------:R-:W-:Y:S02]  /*0140*/  LOP3.LUT R14, R2.reuse, 0xf, RZ, 0xc0, !PT ;  /* 0x0000000f020e7812 */ /* 0x040fe400078ec0ff */
[C---:B------:R-:W-:Y:S02]  /*0150*/  LOP3.LUT R13, R2.reuse, 0x7, RZ, 0xc0, !PT ;  /* 0x00000007020d7812 */ /* 0x040fe400078ec0ff */
[----:B------:R-:W-:-:S02]  /*0160*/  LOP3.LUT R12, R2, 0x7f0, RZ, 0xc0, !PT ;  /* 0x000007f0020c7812 */ /* 0x000fc400078ec0ff */
[----:B------:R-:W-:Y:S01]  /*0170*/  MOV R25, RZ ;  /* 0x000000ff00197202 */ /* 0x000fe20000000f00 */
[----:B0-----:R-:W0:Y:S01]  /*0180*/  MUFU.RCP R6, R6 ;  /* 0x0000000600067308 */ /* 0x001e220000001000 */
[----:B-1----:R-:W-:Y:S02]  /*0190*/  ULEA UR4, UR6, UR4, 0x18 ;  /* 0x0000000406047291 */ /* 0x002fe4000f8ec0ff */
[----:B------:R-:W-:-:S04]  /*01a0*/  ULEA UR5, UR6, UR5, 0x18 ;  /* 0x0000000506057291 */ /* 0x000fc8000f8ec0ff */
[----:B------:R-:W-:Y:S01]  /*01b0*/  LEA R18, R0, UR4, 0x6 ;  /* 0x0000000400127c11 */ /* 0x000fe2000f8e30ff */
[----:B------:R-:W-:Y:S01]  /*01c0*/  UMOV UR4, URZ ;  /* 0x000000ff00047c82 */ /* 0x000fe20008000000 */
[----:B0-----:R-:W-:Y:S02]  /*01d0*/  IADD3 R4, PT, PT, R6, 0xffffffe, RZ ;  /* 0x0ffffffe06047810 */ /* 0x001fe40007ffe0ff */
[C---:B------:R-:W-:Y:S02]  /*01e0*/  LEA R17, R9.reuse, UR5, 0x2 ;  /* 0x0000000509117c11 */ /* 0x040fe4000f8e10ff */
[----:B------:R0:W1:Y:S01]  /*01f0*/  F2I.FTZ.U32.TRUNC.NTZ R5, R4 ;  /* 0x0000000400057305 */ /* 0x000062000021f000 */
[----:B------:R-:W-:Y:S02]  /*0200*/  LEA R16, R9, R18, 0x2 ;  /* 0x0000001209107211 */ /* 0x000fe400078e10ff */
[----:B------:R-:W-:Y:S02]  /*0210*/  LEA R15, R0, R17, 0x6 ;  /* 0x00000011000f7211 */ /* 0x000fe400078e30ff */
[----:B0-----:R-:W-:-:S02]  /*0220*/  MOV R4, RZ ;  /* 0x000000ff00047202 */ /* 0x001fc40000000f00 */
[----:B-1----:R-:W-:-:S05]  /*0230*/  IADD3 R7, PT, PT, RZ, -R5, RZ ;  /* 0x80000005ff077210 */ /* 0x002fca0007ffe0ff */
[----:B------:R-:W-:-:S04]  /*0240*/  IMAD R7, R7, R2, RZ ;  /* 0x0000000207077224 */ /* 0x000fc800078e02ff */
[----:B------:R-:W-:Y:S01]  /*0250*/  IMAD.HI.U32 R5, R5, R7, R4 ;  /* 0x0000000705057227 */ /* 0x000fe200078e0004 */
[----:B------:R-:W-:-:S03]  /*0260*/  LOP3.LUT R7, R2, 0x3, RZ, 0xc0, !PT ;  /* 0x0000000302077812 */ /* 0x000fc600078ec0ff */
[----:B------:R-:W-:Y:S02]  /*0270*/  VIADD R4, R18, 0x20 ;  /* 0x0000002012047836 */ /* 0x000fe40000000000 */
[----:B------:R-:W-:-:S05]  /*0280*/  IMAD.HI.U32 R8, R5, UR7, RZ ;  /* 0x0000000705087c27 */ /* 0x000fca000f8e00ff */
[----:B------:R-:W-:-:S05]  /*0290*/  IADD3 R5, PT, PT, -R8, RZ, RZ ;  /* 0x000000ff08057210 */ /* 0x000fca0007ffe1ff */
[----:B------:R-:W-:-:S05]  /*02a0*/  IMAD R5, R2, R5, UR7 ;  /* 0x0000000702057e24 */ /* 0x000fca000f8e0205 */
[----:B------:R-:W-:-:S13]  /*02b0*/  ISETP.GE.U32.AND P0, PT, R5, R2, PT ;  /* 0x000000020500720c */ /* 0x000fda0003f06070 */
[----:B------:R-:W-:Y:S01]  /*02c0*/  @P0 IMAD.IADD R5, R5, 0x1, -R2 ;  /* 0x0000000105050824 */ /* 0x000fe200078e0a02 */
[----:B------:R-:W-:-:S04]  /*02d0*/  @P0 IADD3 R8, PT, PT, R8, 0x1, RZ ;  /* 0x0000000108080810 */ /* 0x000fc80007ffe0ff */
[----:B------:R-:W-:Y:S02]  /*02e0*/  ISETP.GE.U32.AND P1, PT, R5, R2, PT ;  /* 0x000000020500720c */ /* 0x000fe40003f26070 */
[----:B------:R-:W-:-:S11]  /*02f0*/  IADD3 R5, PT, PT, R17, 0x200, RZ ;  /* 0x0000020011057810 */ /* 0x000fd60007ffe0ff */
[----:B------:R-:W-:Y:S02]  /*0300*/  @P1 IADD3 R8, PT, PT, R8, 0x1, RZ ;  /* 0x0000000108081810 */ /* 0x000fe40007ffe0ff */
[----:B------:R-:W-:-:S04]  /*0310*/  @!P2 LOP3.LUT R8, RZ, R2, RZ, 0x33, !PT ;  /* 0x00000002ff08a212 */ /* 0x000fc800078e33ff */
[----:B------:R-:W-:-:S07]  /*0320*/  VIMNMX.U32 R6, PT, PT, R8, 0x1, !PT ;  /* 0x0000000108067848 */ /* 0x000fce0007fe0000 */
.L_x_14:
[----:B0-----:R-:W0:Y:S01]  /*0330*/  LDC.64 R10, c[0x0][0x380] ;  /* 0x0000e000ff0a7b82 */ /* 0x001e220000000a00 */
[----:B------:R-:W1:Y:S01]  /*0340*/  LDCU UR7, c[0x0][0x398] ;  /* 0x00007300ff0777ac */ /* 0x000e620008000800 */
[----:B------:R-:W-:Y:S02]  /*0350*/  IMAD R27, R3, UR4, R0 ;  /* 0x00000004031b7c24 */ /* 0x000fe4000f8e0200 */
[----:B------:R-:W-:-:S04]  /*0360*/  IMAD R23, R2, UR4, R19 ;  /* 0x0000000402177c24 */ /* 0x000fc8000f8e0213 */
[----:B------:R-:W2:Y:S01]  /*0370*/  LDC.64 R8, c[0x0][0x388] ;  /* 0x0000e200ff087b82 */ /* 0x000ea20000000a00 */
[----:B-1----:R-:W-:Y:S02]  /*0380*/  IMAD R27, R27, UR7, R20 ;  /* 0x000000071b1b7c24 */ /* 0x002fe4000f8e0214 */
[----:B0-----:R-:W-:-:S06]  /*0390*/  IMAD.WIDE.U32 R10, R23, 0x4, R10 ;  /* 0x00000004170a7825 */ /* 0x001fcc00078e000a */
[----:B------:R-:W3:Y:S01]  /*03a0*/  LDG.E R11, desc[UR8][R10.64] ;  /* 0x000000080a0b7981 */ /* 0x000ee2000c1e1900 */
[----:B--2---:R-:W-:-:S06]  /*03b0*/  IMAD.WIDE.U32 R8, R27, 0x4, R8 ;  /* 0x000000041b087825 */ /* 0x004fcc00078e0008 */
[----:B------:R-:W2:Y:S01]  /*03c0*/  LDG.E R8, desc[UR8][R8.64] ;  /* 0x0000000808087981 */ /* 0x000ea2000c1e1900 */
[----:B------:R-:W-:Y:S01]  /*03d0*/  ISETP.GE.U32.AND P1, PT, R2, 0x10, PT ;  /* 0x000000100200780c */ /* 0x000fe20003f26070 */
[----:B------:R-:W-:Y:S01]  /*03e0*/  UIADD3 UR4, UPT, UPT, UR4, 0x1, URZ ;  /* 0x0000000104047890 */ /* 0x000fe2000fffe0ff */
[----:B------:R-:W-:-:S05]  /*03f0*/  MOV R22, RZ ;  /* 0x000000ff00167202 */ /* 0x000fca0000000f00 */
[----:B------:R-:W-:Y:S01]  /*0400*/  ISETP.NE.AND P0, PT, R6, UR4, PT ;  /* 0x0000000406007c0c */ /* 0x000fe2000bf05270 */
[----:B---3--:R0:W-:Y:S04]  /*0410*/  STS [R16], R11 ;  /* 0x0000000b10007388 */ /* 0x0081e80000000800 */
[----:B--2---:R0:W-:Y:S01]  /*0420*/  STS [R15], R8 ;  /* 0x000000080f007388 */ /* 0x0041e20000000800 */
[----:B------:R-:W-:Y:S06]  /*0430*/  BAR.SYNC.DEFER_BLOCKING 0x0 ;  /* 0x0000000000007b1d */ /* 0x000fec0000010000 */
[----:B------:R-:W-:Y:S05]  /*0440*/  @!P1 BRA `(.L_x_9) ;  /* 0x0000000000b89947 */ /* 0x000fea0003800000 */
[----:B------:R-:W-:Y:S01]  /*0450*/  LOP3.LUT R24, R2, 0xfffffff0, RZ, 0xc0, !PT ;  /* 0xfffffff002187812 */ /* 0x000fe200078ec0ff */
[----:B------:R-:W-:Y:S01]  /*0460*/  IMAD.MOV.U32 R22, RZ, RZ, R4 ;  /* 0x000000ffff167224 */ /* 0x000fe200078e0004 */
[----:B------:R-:W-:Y:S02]  /*0470*/  MOV R23, R5 ;  /* 0x0000000500177202 */ /* 0x000fe40000000f00 */
[----:B------:R-:W-:-:S07]  /*0480*/  IADD3 R24, PT, PT, -R24, RZ, RZ ;  /* 0x000000ff18187210 */ /* 0x000fce0007ffe1ff */
.L_x_10:
[----:B------:R-:W-:Y:S01]  /*0490*/  LDS R26, [R23+-0x200] ;  /* 0xfffe0000171a7984 */ /* 0x000fe20000000800 */
[----:B------:R-:W-:-:S03]  /*04a0*/  IADD3 R24, PT, PT, R24, 0x10, RZ ;  /* 0x0000001018187810 */ /* 0x000fc60007ffe0ff */
[----:B0-----:R-:W0:Y:S01]  /*04b0*/  LDS.128 R8, [R22+-0x20] ;  /* 0xffffe00016087984 */ /* 0x001e220000000c00 */
[----:B------:R-:W-:Y:S01]  /*04c0*/  ISETP.NE.AND P1, PT, R24, RZ, PT ;  /* 0x000000ff1800720c */ /* 0x000fe20003f25270 */
[----:B0-----:R-:W-:Y:S02]  /*04d0*/  FFMA R8, R8, R26, R25 ;  /* 0x0000001a08087223 */ /* 0x001fe40000000019 */
[----:B------:R-:W0:Y:S04]  /*04e0*/  LDS R25, [R23+-0x1c0] ;  /* 0xfffe400017197984 */ /* 0x000e280000000800 */
[----:B------:R-:W-:Y:S01]  /*04f0*/  LDS R26, [R23+-0x100] ;  /* 0xffff0000171a7984 */ /* 0x000fe20000000800 */
[----:B0-----:R-:W-:-:S03]  /*0500*/  FFMA R9, R25, R9, R8 ;  /* 0x0000000919097223 */ /* 0x001fc60000000008 */
[----:B------:R-:W0:Y:S04]  /*0510*/  LDS R8, [R23+-0x180] ;  /* 0xfffe800017087984 */ /* 0x000e280000000800 */
[----:B------:R-:W1:Y:S01]  /*0520*/  LDS R25, [R23+-0x140] ;  /* 0xfffec00017197984 */ /* 0x000e620000000800 */
[----:B0-----:R-:W-:-:S04]  /*0530*/  FFMA R8, R8, R10, R9 ;  /* 0x0000000a08087223 */ /* 0x001fc80000000009 */
[----:B-1----:R-:W-:Y:S02]  /*0540*/  FFMA R25, R25, R11, R8 ;  /* 0x0000000b19197223 */ /* 0x002fe40000000008 */
[----:B------:R-:W0:Y:S02]  /*0550*/  LDS.128 R8, [R22+-0x10] ;  /* 0xfffff00016087984 */ /* 0x000e240000000c00 */
[----:B0-----:R-:W-:Y:S02]  /*0560*/  FFMA R8, R8, R26, R25 ;  /* 0x0000001a08087223 */ /* 0x001fe40000000019 */
[----:B------:R-:W0:Y:S04]  /*0570*/  LDS R25, [R23+-0xc0] ;  /* 0xffff400017197984 */ /* 0x000e280000000800 */
[----:B------:R-:W-:Y:S01]  /*0580*/  LDS R26, [R23] ;  /* 0x00000000171a7984 */ /* 0x000fe20000000800 */
[----:B0-----:R-:W-:-:S03]  /*0590*/  FFMA R9, R25, R9, R8 ;  /* 0x0000000919097223 */ /* 0x001fc60000000008 */
[----:B------:R-:W0:Y:S04]  /*05a0*/  LDS R8, [R23+-0x80] ;  /* 0xffff800017087984 */ /* 0x000e280000000800 */
[----:B------:R-:W1:Y:S01]  /*05b0*/  LDS R25, [R23+-0x40] ;  /* 0xffffc00017197984 */ /* 0x000e620000000800 */
[----:B0-----:R-:W-:-:S04]  /*05c0*/  FFMA R8, R8, R10, R9 ;  /* 0x0000000a08087223 */ /* 0x001fc80000000009 */
[----:B-1----:R-:W-:Y:S02]  /*05d0*/  FFMA R25, R25, R11, R8 ;  /* 0x0000000b19197223 */ /* 0x002fe40000000008 */
[----:B------:R-:W0:Y:S02]  /*05e0*/  LDS.128 R8, [R22] ;  /* 0x0000000016087984 */ /* 0x000e240000000c00 */
[----:B0-----:R-:W-:Y:S02]  /*05f0*/  FFMA R8, R8, R26, R25 ;  /* 0x0000001a08087223 */ /* 0x001fe40000000019 */
[----:B------:R-:W0:Y:S04]  /*0600*/  LDS R25, [R23+0x40] ;  /* 0x0000400017197984 */ /* 0x000e280000000800 */
[----:B------:R-:W-:Y:S01]  /*0610*/  LDS R26, [R23+0x100] ;  /* 0x00010000171a7984 */ /* 0x000fe20000000800 */
[----:B0-----:R-:W-:-:S03]  /*0620*/  FFMA R9, R25, R9, R8 ;  /* 0x0000000919097223 */ /* 0x001fc60000000008 */
[----:B------:R-:W0:Y:S04]  /*0630*/  LDS R8, [R23+0x80] ;  /* 0x0000800017087984 */ /* 0x000e280000000800 */
[----:B------:R-:W1:Y:S01]  /*0640*/  LDS R25, [R23+0xc0] ;  /* 0x0000c00017197984 */ /* 0x000e620000000800 */
[----:B0-----:R-:W-:-:S04]  /*0650*/  FFMA R8, R8, R10, R9 ;  /* 0x0000000a08087223 */ /* 0x001fc80000000009 */
[----:B-1----:R-:W-:Y:S02]  /*0660*/  FFMA R25, R25, R11, R8 ;  /* 0x0000000b19197223 */ /* 0x002fe40000000008 */
[----:B------:R0:W1:Y:S02]  /*0670*/  LDS.128 R8, [R22+0x10] ;  /* 0x0000100016087984 */ /* 0x0000640000000c00 */
[----:B0-----:R-:W-:Y:S01]  /*0680*/  IADD3 R22, PT, PT, R22, 0x40, RZ ;  /* 0x0000004016167810 */ /* 0x001fe20007ffe0ff */
[----:B-1----:R-:W-:Y:S02]  /*0690*/  FFMA R8, R8, R26, R25 ;  /* 0x0000001a08087223 */ /* 0x002fe40000000019 */
[----:B------:R-:W0:Y:S04]  /*06a0*/  LDS R25, [R23+0x140] ;  /* 0x0001400017197984 */ /* 0x000e280000000800 */
[----:B------:R-:W1:Y:S01]  /*06b0*/  LDS R26, [R23+0x180] ;  /* 0x00018000171a7984 */ /* 0x000e620000000800 */
[----:B0-----:R-:W-:-:S03]  /*06c0*/  FFMA R9, R25, R9, R8 ;  /* 0x0000000919097223 */ /* 0x001fc60000000008 */
[----:B------:R0:W2:Y:S01]  /*06d0*/  LDS R25, [R23+0x1c0] ;  /* 0x0001c00017197984 */ /* 0x0000a20000000800 */
[----:B-1----:R-:W-:Y:S01]  /*06e0*/  FFMA R10, R26, R10, R9 ;  /* 0x0000000a1a0a7223 */ /* 0x002fe20000000009 */
[----:B0-----:R-:W-:-:S03]  /*06f0*/  IADD3 R23, PT, PT, R23, 0x400, RZ ;  /* 0x0000040017177810 */ /* 0x001fc60007ffe0ff */
[----:B--2---:R-:W-:Y:S01]  /*0700*/  FFMA R25, R25, R11, R10 ;  /* 0x0000000b19197223 */ /* 0x004fe2000000000a */
[----:B------:R-:W-:Y:S06]  /*0710*/  @P1 BRA `(.L_x_10) ;  /* 0xfffffffc005c1947 */ /* 0x000fec000383ffff */
[----:B------:R-:W-:-:S07]  /*0720*/  IMAD.MOV.U32 R22, RZ, RZ, R12 ;  /* 0x000000ffff167224 */ /* 0x000fce00078e000c */
.L_x_9:
[----:B------:R-:W-:-:S13]  /*0730*/  ISETP.NE.AND P1, PT, R14, RZ, PT ;  /* 0x000000ff0e00720c */ /* 0x000fda0003f25270 */
[----:B------:R-:W-:Y:S05]  /*0740*/  @!P1 BRA `(.L_x_11) ;  /* 0x0000000000dc9947 */ /* 0x000fea0003800000 */
[----:B0-----:R-:W-:Y:S02]  /*0750*/  IADD3 R8, PT, PT, R14, -0x1, RZ ;  /* 0xffffffff0e087810 */ /* 0x001fe40007ffe0ff */
[----:B------:R-:W-:Y:S02]  /*0760*/  ISETP.NE.AND P2, PT, R13, RZ, PT ;  /* 0x000000ff0d00720c */ /* 0x000fe40003f45270 */
[----:B------:R-:W-:-:S13]  /*0770*/  ISETP.GE.U32.AND P1, PT, R8, 0x7, PT ;  /* 0x000000070800780c */ /* 0x000fda0003f26070 */
[----:B------:R-:W-:Y:S05]  /*0780*/  @!P1 BRA `(.L_x_12) ;  /* 0x0000000000549947 */ /* 0x000fea0003800000 */
[C---:B------:R-:W-:Y:S02]  /*0790*/  LEA R23, R22.reuse, R17, 0x6 ;  /* 0x0000001116177211 */ /* 0x040fe400078e30ff */
[C---:B------:R-:W-:Y:S02]  /*07a0*/  LEA R24, R22.reuse, R18, 0x2 ;  /* 0x0000001216187211 */ /* 0x040fe400078e10ff */
[----:B------:R-:W-:Y:S01]  /*07b0*/  IADD3 R22, PT, PT, R22, 0x8, RZ ;  /* 0x0000000816167810 */ /* 0x000fe20007ffe0ff */
[----:B------:R-:W-:Y:S04]  /*07c0*/  LDS R26, [R23] ;  /* 0x00000000171a7984 */ /* 0x000fe80000000800 */
[----:B------:R-:W0:Y:S04]  /*07d0*/  LDS.128 R8, [R24] ;  /* 0x0000000018087984 */ /* 0x000e280000000c00 */
[----:B------:R-:W-:Y:S04]  /*07e0*/  LDS R27, [R23+0xc0] ;  /* 0x0000c000171b7984 */ /* 0x000fe80000000800 */
[----:B------:R-:W-:Y:S01]  /*07f0*/  LDS R28, [R23+0x140] ;  /* 0x00014000171c7984 */ /* 0x000fe20000000800 */
[----:B0-----:R-:W-:-:S03]  /*0800*/  FFMA R8, R8, R26, R25 ;  /* 0x0000001a08087223 */ /* 0x001fc60000000019 */
[----:B------:R-:W0:Y:S04]  /*0810*/  LDS R25, [R23+0x40] ;  /* 0x0000400017197984 */ /* 0x000e280000000800 */
[----:B------:R-:W-:Y:S01]  /*0820*/  LDS R26, [R23+0x1c0] ;  /* 0x0001c000171a7984 */ /* 0x000fe20000000800 */
[----:B0-----:R-:W-:-:S03]  /*0830*/  FFMA R9, R25, R9, R8 ;  /* 0x0000000919097223 */ /* 0x001fc60000000008 */
[----:B------:R-:W0:Y:S04]  /*0840*/  LDS R8, [R23+0x80] ;  /* 0x0000800017087984 */ /* 0x000e280000000800 */
[----:B------:R-:W-:Y:S01]  /*0850*/  LDS R25, [R23+0x100] ;  /* 0x0001000017197984 */ /* 0x000fe20000000800 */
[----:B0-----:R-:W-:-:S04]  /*0860*/  FFMA R8, R8, R10, R9 ;  /* 0x0000000a08087223 */ /* 0x001fc80000000009 */
[----:B------:R-:W-:Y:S02]  /*0870*/  FFMA R29, R27, R11, R8 ;  /* 0x0000000b1b1d7223 */ /* 0x000fe40000000008 */
[----:B------:R-:W0:Y:S04]  /*0880*/  LDS.128 R8, [R24+0x10] ;  /* 0x0000100018087984 */ /* 0x000e280000000c00 */
[----:B------:R-:W1:Y:S01]  /*0890*/  LDS R27, [R23+0x180] ;  /* 0x00018000171b7984 */ /* 0x000e620000000800 */
[----:B0-----:R-:W-:-:S04]  /*08a0*/  FFMA R8, R8, R25, R29 ;  /* 0x0000001908087223 */ /* 0x001fc8000000001d */
[----:B------:R-:W-:-:S04]  /*08b0*/  FFMA R8, R28, R9, R8 ;  /* 0x000000091c087223 */ /* 0x000fc80000000008 */
[----:B-1----:R-:W-:-:S04]  /*08c0*/  FFMA R27, R27, R10, R8 ;  /* 0x0000000a1b1b7223 */ /* 0x002fc80000000008 */
[----:B------:R-:W-:-:S07]  /*08d0*/  FFMA R25, R26, R11, R27 ;  /* 0x0000000b1a197223 */ /* 0x000fce000000001b */
.L_x_12:
[----:B------:R-:W-:Y:S05]  /*08e0*/  @!P2 BRA `(.L_x_11) ;  /* 0x000000000074a947 */ /* 0x000fea0003800000 */
[----:B------:R-:W-:Y:S01]  /*08f0*/  VIADD R8, R13, 0xffffffff ;  /* 0xffffffff0d087836 */ /* 0x000fe20000000000 */
[----:B------:R-:W-:-:S04]  /*0900*/  ISETP.NE.AND P2, PT, R7, RZ, PT ;  /* 0x000000ff0700720c */ /* 0x000fc80003f45270 */
[----:B------:R-:W-:-:S13]  /*0910*/  ISETP.GE.U32.AND P1, PT, R8, 0x3, PT ;  /* 0x000000030800780c */ /* 0x000fda0003f26070 */
[----:B------:R-:W-:Y:S05]  /*0920*/  @!P1 BRA `(.L_x_13) ;  /* 0x0000000000309947 */ /* 0x000fea0003800000 */
[C---:B------:R-:W-:Y:S02]  /*0930*/  LEA R8, R22.reuse, R18, 0x2 ;  /* 0x0000001216087211 */ /* 0x040fe400078e10ff */
[C---:B------:R-:W-:Y:S02]  /*0940*/  LEA R23, R22.reuse, R17, 0x6 ;  /* 0x0000001116177211 */ /* 0x040fe400078e30ff */
[----:B------:R-:W-:Y:S02]  /*0950*/  IADD3 R22, PT, PT, R22, 0x4, RZ ;  /* 0x0000000416167810 */ /* 0x000fe40007ffe0ff */
[----:B------:R-:W-:Y:S04]  /*0960*/  LDS.128 R8, [R8] ;  /* 0x0000000008087984 */ /* 0x000fe80000000c00 */
[----:B------:R-:W0:Y:S04]  /*0970*/  LDS R24, [R23] ;  /* 0x0000000017187984 */ /* 0x000e280000000800 */
[----:B------:R-:W1:Y:S04]  /*0980*/  LDS R27, [R23+0x40] ;  /* 0x00004000171b7984 */ /* 0x000e680000000800 */
[----:B------:R-:W2:Y:S01]  /*0990*/  LDS R26, [R23+0x80] ;  /* 0x00008000171a7984 */ /* 0x000ea20000000800 */
[----:B0-----:R-:W-:-:S03]  /*09a0*/  FFMA R24, R8, R24, R25 ;  /* 0x0000001808187223 */ /* 0x001fc60000000019 */
[----:B------:R-:W0:Y:S01]  /*09b0*/  LDS R25, [R23+0xc0] ;  /* 0x0000c00017197984 */ /* 0x000e220000000800 */
[----:B-1----:R-:W-:-:S04]  /*09c0*/  FFMA R9, R27, R9, R24 ;  /* 0x000000091b097223 */ /* 0x002fc80000000018 */
[----:B--2---:R-:W-:-:S04]  /*09d0*/  FFMA R10, R26, R10, R9 ;  /* 0x0000000a1a0a7223 */ /* 0x004fc80000000009 */
[----:B0-----:R-:W-:-:S07]  /*09e0*/  FFMA R25, R25, R11, R10 ;  /* 0x0000000b19197223 */ /* 0x001fce000000000a */
.L_x_13:
[----:B------:R-:W-:Y:S05]  /*09f0*/  @!P2 BRA `(.L_x_11) ;  /* 0x000000000030a947 */ /* 0x000fea0003800000 */
[C---:B------:R-:W-:Y:S02]  /*0a00*/  LEA R8, R22.reuse, R18, 0x2 ;  /* 0x0000001216087211 */ /* 0x040fe400078e10ff */
[----:B------:R-:W-:Y:S02]  /*0a10*/  LEA R23, R22, R17, 0x6 ;  /* 0x0000001116177211 */ /* 0x000fe400078e30ff */
[----:B------:R-:W-:Y:S02]  /*0a20*/  ISETP.NE.AND P1, PT, R7, 0x1, PT ;  /* 0x000000010700780c */ /* 0x000fe40003f25270 */
[----:B------:R-:W-:Y:S04]  /*0a30*/  LDS.128 R8, [R8] ;  /* 0x0000000008087984 */ /* 0x000fe80000000c00 */
[----:B------:R-:W0:Y:S02]  /*0a40*/  LDS R22, [R23] ;  /* 0x0000000017167984 */ /* 0x000e240000000800 */
[----:B0-----:R-:W-:-:S05]  /*0a50*/  FFMA R25, R8, R22, R25 ;  /* 0x0000001608197223 */ /* 0x001fca0000000019 */
[----:B------:R-:W-:Y:S05]  /*0a60*/  @!P1 BRA `(.L_x_11) ;  /* 0x0000000000149947 */ /* 0x000fea0003800000 */
[----:B------:R-:W-:Y:S01]  /*0a70*/  ISETP.NE.AND P1, PT, R7, 0x2, PT ;  /* 0x000000020700780c */ /* 0x000fe20003f25270 */
[----:B------:R-:W0:-:S12]  /*0a80*/  LDS R8, [R23+0x40] ;  /* 0x0000400017087984 */ /* 0x000e180000000800 */
[----:B------:R-:W1:Y:S01]  /*0a90*/  @P1 LDS R22, [R23+0x80] ;  /* 0x0000800017161984 */ /* 0x000e620000000800 */
[----:B0-----:R-:W-:-:S04]  /*0aa0*/  FFMA R25, R8, R9, R25 ;  /* 0x0000000908197223 */ /* 0x001fc80000000019 */
[----:B-1----:R-:W-:-:S07]  /*0ab0*/  @P1 FFMA R25, R22, R10, R25 ;  /* 0x0000000a16191223 */ /* 0x002fce0000000019 */
.L_x_11:
[----:B------:R-:W-:Y:S06]  /*0ac0*/  BAR.SYNC.DEFER_BLOCKING 0x0 ;  /* 0x0000000000007b1d */ /* 0x000fec0000010000 */
[----:B------:R-:W-:Y:S05]  /*0ad0*/  @P0 BRA `(.L_x_14) ;  /* 0xfffffff800140947 */ /* 0x000fea000383ffff */
.L_x_8:
[----:B------:R-:W-:-:S04]  /*0ae0*/  VIMNMX R0, PT, PT, R21, R20, !PT ;  /* 0x0000001415007248 */ /* 0x000fc80007fe0100 */
[----:B------:R-:W-:-:S13]  /*0af0*/  ISETP.GE.AND P0, PT, R0, UR7, PT ;  /* 0x0000000700007c0c */ /* 0x000fda000bf06270 */
[----:B------:R-:W-:Y:S05]  /*0b00*/  @P0 EXIT ;  /* 0x000000000000094d */ /* 0x000fea0003800000 */
[----:B------:R-:W1:Y:S01]  /*0b10*/  LDC.64 R2, c[0x0][0x390] ;  /* 0x0000e400ff027b82 */ /* 0x000e620000000a00 */
[----:B------:R-:W-:-:S04]  /*0b20*/  IMAD R21, R21, UR7, R20 ;  /* 0x0000000715157c24 */ /* 0x000fc8000f8e0214 */
[----:B-1----:R-:W-:-:S05]  /*0b30*/  IMAD.WIDE R2, R21, 0x4, R2 ;  /* 0x0000000415027825 */ /* 0x002fca00078e0202 */
[----:B------:R-:W-:Y:S01]  /*0b40*/  STG.E desc[UR8][R2.64], R25 ;  /* 0x0000001902007986 */ /* 0x000fe2000c101908 */
[----:B------:R-:W-:Y:S05]  /*0b50*/  EXIT ;  /* 0x000000000000794d */ /* 0x000fea0003800000 */
.L_x_15:
        /* <DEDUP_REMOVED lines=10> */
.L_x_22:


//--------------------- .text._Z15naive_matrxiMulPfS_S_i --------------------------
	.section	.text._Z15naive_matrxiMulPfS_S_i,"ax",@progbits
	.align	128
        .global         _Z15naive_matrxiMulPfS_S_i
        .type           _Z15naive_matrxiMulPfS_S_i,@function
        .size           _Z15naive_matrxiMulPfS_S_i,(.L_x_23 - _Z15naive_matrxiMulPfS_S_i)
        .other          _Z15naive_matrxiMulPfS_S_i,@"STO_CUDA_ENTRY STV_DEFAULT"
_Z15naive_matrxiMulPfS_S_i:
.text._Z15naive_matrxiMulPfS_S_i:
[----:B------:R-:W-:Y:S01]  /*0000*/  LDC R1, c[0x0][0x37c] ;  /* 0x0000df00ff017b82 */ /* 0x000fe20000000800 */
[----:B------:R-:W0:Y:S07]  /*0010*/  S2R R0, SR_TID.Y ;  /* 0x0000000000007919 */ /* 0x000e2e0000002200 */
[----:B------:R-:W0:Y:S01]  /*0020*/  S2UR UR4, SR_CTAID.Y ;  /* 0x00000000000479c3 */ /* 0x000e220000002600 */
[----:B------:R-:W1:Y:S01]  /*0030*/  LDCU UR20, c[0x0][0x398] ;  /* 0x00007300ff1477ac */ /* 0x000e620008000800 */
[----:B------:R-:W2:Y:S06]  /*0040*/  S2R R3, SR_TID.X ;  /* 0x0000000000037919 */ /* 0x000eac0000002100 */
[----:B------:R-:W0:Y:S08]  /*0050*/  LDC R13, c[0x0][0x364] ;  /* 0x0000d900ff0d7b82 */ /* 0x000e300000000800 */
[----:B------:R-:W2:Y:S08]  /*0060*/  S2UR UR5, SR_CTAID.X ;  /* 0x00000000000579c3 */ /* 0x000eb00000002500 */
[----:B------:R-:W2:Y:S01]  /*0070*/  LDC R2, c[0x0][0x360] ;  /* 0x0000d800ff027b82 */ /* 0x000ea20000000800 */
[----:B0-----:R-:W-:-:S02]  /*0080*/  IMAD R13, R13, UR4, R0 ;  /* 0x000000040d0d7c24 */ /* 0x001fc4000f8e0200 */
[----:B--2---:R-:W-:-:S05]  /*0090*/  IMAD R0, R2, UR5, R3 ;  /* 0x0000000502007c24 */ /* 0x004fca000f8e0203 */
[----:B------:R-:W-:-:S04]  /*00a0*/  VIMNMX R2, PT, PT, R13, R0, !PT ;  /* 0x000000000d027248 */ /* 0x000fc80007fe0100 */
[----:B-1----:R-:W-:-:S13]  /*00b0*/  ISETP.GE.AND P0, PT, R2, UR20, PT ;  /* 0x0000001402007c0c */ /* 0x002fda000bf06270 */
[----:B------:R-:W-:Y:S05]  /*00c0*/  @P0 EXIT ;  /* 0x000000000000094d */ /* 0x000fea0003800000 */
[----:B------:R-:W-:Y:S01]  /*00d0*/  UISETP.GE.U32.AND UP0, UPT, UR20, 0x8, UPT ;  /* 0x000000081400788c */ /* 0x000fe2000bf06070 */
[----:B------:R-:W-:Y:S02]  /*00e0*/  HFMA2 R12, -RZ, RZ, 0, 0 ;  /* 0x00000000ff0c7431 */ /* 0x000fe400000001ff */
[----:B------:R-:W-:Y:S01]  /*00f0*/  IMAD R13, R13, UR20, RZ ;  /* 0x000000140d0d7c24 */ /* 0x000fe2000f8e02ff */
[----:B------:R-:W-:Y:S01]  /*0100*/  UMOV UR4, URZ ;  /* 0x000000ff00047c82 */ /* 0x000fe20008000000 */
[----:B------:R-:W0:Y:S04]  /*0110*/  LDCU.64 UR18, c[0x0][0x358] ;  /* 0x00006b00ff1277ac */ /* 0x000e280008000a00 */
[----:B------:R-:W-:Y:S05]  /*0120*/  BRA.U !UP0, `(.L_x_16) ;  /* 0x0000000508047547 */ /* 0x000fea000b800000 */
[----:B------:R-:W1:Y:S01]  /*0130*/  LDCU.128 UR24, c[0x0][0x380] ;  /* 0x00007000ff1877ac */ /* 0x000e620008000c00 */
[----:B------:R-:W-:Y:S02]  /*0140*/  MOV R12, RZ ;  /* 0x000000ff000c7202 */ /* 0x000fe40000000f00 */
[----:B------:R-:W-:Y:S01]  /*0150*/  MOV R14, R0 ;  /* 0x00000000000e7202 */ /* 0x000fe20000000f00 */
[----:B------:R-:W-:-:S04]  /*0160*/  ULOP3.LUT UR4, UR20, 0x7ffffff8, URZ, 0xc0, !UPT ;  /* 0x7ffffff814047892 */ /* 0x000fc8000f8ec0ff */
[----:B------:R-:W-:Y:S01]  /*0170*/  UIADD3 UR5, UPT, UPT, -UR4, URZ, URZ ;  /* 0x000000ff04057290 */ /* 0x000fe2000fffe1ff */
[----:B-1----:R-:W-:Y:S01]  /*0180*/  MOV R2, UR24 ;  /* 0x0000001800027c02 */ /* 0x002fe20008000f00 */
[----:B------:R-:W-:Y:S01]  /*0190*/  UIMAD.WIDE UR6, UR20, 0x8, UR26 ;  /* 0x00000008140678a5 */ /* 0x000fe2000f8e021a */
[----:B------:R-:W-:Y:S01]  /*01a0*/  MOV R3, UR25 ;  /* 0x0000001900037c02 */ /* 0x000fe20008000f00 */
[----:B------:R-:W-:Y:S02]  /*01b0*/  UIMAD.WIDE UR8, UR20, 0xc, UR26 ;  /* 0x0000000c140878a5 */ /* 0x000fe4000f8e021a */
[----:B------:R-:W-:Y:S01]  /*01c0*/  UIMAD.WIDE UR10, UR20, 0x10, UR26 ;  /* 0x00000010140a78a5 */ /* 0x000fe2000f8e021a */
[----:B------:R-:W-:Y:S01]  /*01d0*/  IMAD.WIDE.U32 R2, R13, 0x4, R2 ;  /* 0x000000040d027825 */ /* 0x000fe200078e0002 */
[----:B------:R-:W-:Y:S02]  /*01e0*/  UIMAD.WIDE UR12, UR20, 0x14, UR26 ;  /* 0x00000014140c78a5 */ /* 0x000fe4000f8e021a */
[----:B------:R-:W-:Y:S01]  /*01f0*/  UIMAD.WIDE UR14, UR20, 0x18, UR26 ;  /* 0x00000018140e78a5 */ /* 0x000fe2000f8e021a */
[----:B------:R-:W-:Y:S01]  /*0200*/  IADD3 R2, P0, PT, R2, 0x10, RZ ;  /* 0x0000001002027810 */ /* 0x000fe20007f1e0ff */
[----:B------:R-:W-:-:S03]  /*0210*/  UIMAD.WIDE UR16, UR20, 0x1c, UR26 ;  /* 0x0000001c141078a5 */ /* 0x000fc6000f8e021a */
[----:B------:R-:W-:-:S09]  /*0220*/  IADD3.X R3, PT, PT, RZ, R3, RZ, P0, !PT ;  /* 0x00000003ff037210 */ /* 0x000fd200007fe4ff */
.L_x_17:
[----:B------:R-:W-:Y:S01]  /*0230*/  UIMAD.WIDE UR22, UR20, 0x4, UR26 ;  /* 0x00000004141678a5 */ /* 0x000fe2000f8e021a */
[----:B------:R-:W-:Y:S02]  /*0240*/  IMAD.MOV.U32 R23, RZ, RZ, 0x4 ;  /* 0x00000004ff177424 */ /* 0x000fe400078e00ff */
[----:B------:R-:W-:Y:S01]  /*0250*/  HFMA2 R11, -RZ, RZ, 0, 2.384185791015625e-07 ;  /* 0x00000004ff0b7431 */ /* 0x000fe200000001ff */
[----:B------:R-:W-:Y:S01]  /*0260*/  MOV R25, 0x4 ;  /* 0x0000000400197802 */ /* 0x000fe20000000f00 */
[----:B0-----:R-:W2:Y:S01]  /*0270*/  LDG.E R21, desc[UR18][R2.64+-0x10] ;  /* 0xfffff01202157981 */ /* 0x001ea2000c1e1900 */
[C---:B------:R-:W-:Y:S01]  /*0280*/  IMAD.WIDE R22, R14.reuse, R23, UR26 ;  /* 0x0000001a0e167e25 */ /* 0x040fe2000f8e0217 */
[----:B------:R-:W-:Y:S02]  /*0290*/  MOV R8, UR22 ;  /* 0x0000001600087c02 */ /* 0x000fe40008000f00 */
[----:B------:R-:W-:Y:S01]  /*02a0*/  MOV R9, UR23 ;  /* 0x0000001700097c02 */ /* 0x000fe20008000f00 */
[----:B------:R-:W3:Y:S02]  /*02b0*/  LDG.E R19, desc[UR18][R2.64+-0xc] ;  /* 0xfffff41202137981 */ /* 0x000ee4000c1e1900 */
[----:B------:R-:W-:-:S02]  /*02c0*/  IMAD.WIDE R8, R14, 0x4, R8 ;  /* 0x000000040e087825 */ /* 0x000fc400078e0208 */
[----:B------:R-:W2:Y:S01]  /*02d0*/  LDG.E R22, desc[UR18][R22.64] ;  /* 0x0000001216167981 */ /* 0x000ea2000c1e1900 */
[----:B------:R-:W-:Y:S01]  /*02e0*/  MOV R5, 0x4 ;  /* 0x0000000400057802 */ /* 0x000fe20000000f00 */
[C---:B------:R-:W-:Y:S02]  /*02f0*/  IMAD.WIDE R24, R14.reuse, R25, UR6 ;  /* 0x000000060e187e25 */ /* 0x040fe4000f8e0219 */
[----:B------:R0:W3:Y:S02]  /*0300*/  LDG.E R20, desc[UR18][R8.64] ;  /* 0x0000001208147981 */ /* 0x0000e4000c1e1900 */
[----:B------:R-:W-:Y:S02]  /*0310*/  IMAD.WIDE R10, R14, R11, UR8 ;  /* 0x000000080e0a7e25 */ /* 0x000fe4000f8e020b */
[----:B------:R-:W4:Y:S04]  /*0320*/  LDG.E R18, desc[UR18][R24.64] ;  /* 0x0000001218127981 */ /* 0x000f28000c1e1900 */
[----:B------:R-:W4:Y:S01]  /*0330*/  LDG.E R17, desc[UR18][R2.64+-0x8] ;  /* 0xfffff81202117981 */ /* 0x000f22000c1e1900 */
[----:B0-----:R-:W-:-:S02]  /*0340*/  HFMA2 R9, -RZ, RZ, 0, 2.384185791015625e-07 ;  /* 0x00000004ff097431 */ /* 0x001fc400000001ff */
[----:B------:R-:W-:Y:S01]  /*0350*/  IMAD.MOV.U32 R7, RZ, RZ, 0x4 ;  /* 0x00000004ff077424 */ /* 0x000fe200078e00ff */
[----:B------:R0:W5:Y:S01]  /*0360*/  LDG.E R16, desc[UR18][R10.64] ;  /* 0x000000120a107981 */ /* 0x000162000c1e1900 */
[----:B------:R-:W-:-:S03]  /*0370*/  IMAD.WIDE R4, R14, R5, UR10 ;  /* 0x0000000a0e047e25 */ /* 0x000fc6000f8e0205 */
[----:B------:R-:W5:Y:S01]  /*0380*/  LDG.E R15, desc[UR18][R2.64+-0x4] ;  /* 0xfffffc12020f7981 */ /* 0x000f62000c1e1900 */
[C---:B------:R-:W-:Y:S01]  /*0390*/  IMAD.WIDE R6, R14.reuse, R7, UR12 ;  /* 0x0000000c0e067e25 */ /* 0x040fe2000f8e0207 */
[----:B------:R-:W-:Y:S02]  /*03a0*/  MOV R27, 0x4 ;  /* 0x00000004001b7802 */ /* 0x000fe40000000f00 */
[----:B------:R1:W5:Y:S01]  /*03b0*/  LDG.E R4, desc[UR18][R4.64] ;  /* 0x0000001204047981 */ /* 0x000362000c1e1900 */
[----:B------:R-:W-:-:S03]  /*03c0*/  IMAD.WIDE R8, R14, R9, UR14 ;  /* 0x0000000e0e087e25 */ /* 0x000fc6000f8e0209 */
[----:B------:R-:W5:Y:S01]  /*03d0*/  LDG.E R23, desc[UR18][R2.64] ;  /* 0x0000001202177981 */ /* 0x000f62000c1e1900 */
[----:B0-----:R-:W-:-:S03]  /*03e0*/  IMAD.WIDE R10, R14, R27, UR16 ;  /* 0x000000100e0a7e25 */ /* 0x001fc6000f8e021b */
[----:B------:R-:W5:Y:S04]  /*03f0*/  LDG.E R7, desc[UR18][R6.64] ;  /* 0x0000001206077981 */ /* 0x000f68000c1e1900 */
[----:B------:R-:W5:Y:S04]  /*0400*/  LDG.E R24, desc[UR18][R2.64+0x4] ;  /* 0x0000041202187981 */ /* 0x000f68000c1e1900 */
[----:B------:R-:W5:Y:S04]  /*0410*/  LDG.E R8, desc[UR18][R8.64] ;  /* 0x0000001208087981 */ /* 0x000f68000c1e1900 */
[----:B------:R-:W5:Y:S04]  /*0420*/  LDG.E R25, desc[UR18][R2.64+0x8] ;  /* 0x0000081202197981 */ /* 0x000f68000c1e1900 */
[----:B------:R-:W5:Y:S04]  /*0430*/  LDG.E R10, desc[UR18][R10.64] ;  /* 0x000000120a0a7981 */ /* 0x000f68000c1e1900 */
[----:B------:R0:W5:Y:S01]  /*0440*/  LDG.E R27, desc[UR18][R2.64+0xc] ;  /* 0x00000c12021b7981 */ /* 0x000162000c1e1900 */
[----:B------:R-:W-:-:S04]  /*0450*/  UIADD3 UR5, UPT, UPT, UR5, 0x8, URZ ;  /* 0x0000000805057890 */ /* 0x000fc8000fffe0ff */
[----:B------:R-:W-:Y:S01]  /*0460*/  UISETP.NE.AND UP0, UPT, UR5, URZ, UPT ;  /* 0x000000ff0500728c */ /* 0x000fe2000bf05270 */
[----:B-1----:R-:W-:Y:S02]  /*0470*/  MOV R5, UR20 ;  /* 0x0000001400057c02 */ /* 0x002fe40008000f00 */
[----:B0-----:R-:W-:Y:S02]  /*0480*/  IADD3 R2, P0, PT, R2, 0x20, RZ ;  /* 0x0000002002027810 */ /* 0x001fe40007f1e0ff */
[----:B------:R-:W-:Y:S02]  /*0490*/  LEA R14, R5, R14, 0x3 ;  /* 0x0000000e050e7211 */ /* 0x000fe400078e18ff */
[----:B------:R-:W-:Y:S01]  /*04a0*/  IADD3.X R3, PT, PT, RZ, R3, RZ, P0, !PT ;  /* 0x00000003ff037210 */ /* 0x000fe200007fe4ff */
[----:B--2---:R-:W-:-:S04]  /*04b0*/  FFMA R22, R21, R22, R12 ;  /* 0x0000001615167223 */ /* 0x004fc8000000000c */
[----:B---3--:R-:W-:-:S04]  /*04c0*/  FFMA R20, R19, R20, R22 ;  /* 0x0000001413147223 */ /* 0x008fc80000000016 */
[----:B----4-:R-:W-:-:S04]  /*04d0*/  FFMA R18, R17, R18, R20 ;  /* 0x0000001211127223 */ /* 0x010fc80000000014 */
[----:B-----5:R-:W-:-:S04]  /*04e0*/  FFMA R16, R15, R16, R18 ;  /* 0x000000100f107223 */ /* 0x020fc80000000012 */
[----:B------:R-:W-:-:S04]  /*04f0*/  FFMA R23, R23, R4, R16 ;  /* 0x0000000417177223 */ /* 0x000fc80000000010 */
[----:B------:R-:W-:-:S04]  /*0500*/  FFMA R24, R24, R7, R23 ;  /* 0x0000000718187223 */ /* 0x000fc80000000017 */
[----:B------:R-:W-:-:S04]  /*0510*/  FFMA R8, R25, R8, R24 ;  /* 0x0000000819087223 */ /* 0x000fc80000000018 */
[----:B------:R-:W-:Y:S01]  /*0520*/  FFMA R12, R27, R10, R8 ;  /* 0x0000000a1b0c7223 */ /* 0x000fe20000000008 */
[----:B------:R-:W-:Y:S06]  /*0530*/  BRA.U UP0, `(.L_x_17) ;  /* 0xfffffffd003c7547 */ /* 0x000fec000b83ffff */
.L_x_16:
[----:B------:R-:W-:-:S04]  /*0540*/  ULOP3.LUT UR6, UR20, 0x7, URZ, 0xc0, !UPT ;  /* 0x0000000714067892 */ /* 0x000fc8000f8ec0ff */
[----:B------:R-:W-:-:S09]  /*0550*/  UISETP.NE.AND UP0, UPT, UR6, URZ, UPT ;  /* 0x000000ff0600728c */ /* 0x000fd2000bf05270 */
[----:B------:R-:W-:Y:S05]  /*0560*/  BRA.U !UP0, `(.L_x_18) ;  /* 0x0000000508387547 */ /* 0x000fea000b800000 */
[----:B------:R-:W-:Y:S02]  /*0570*/  UISETP.GE.U32.AND UP0, UPT, UR6, 0x4, UPT ;  /* 0x000000040600788c */ /* 0x000fe4000bf06070 */
[----:B------:R-:W-:-:S04]  /*0580*/  ULOP3.LUT UR5, UR20, 0x3, URZ, 0xc0, !UPT ;  /* 0x0000000314057892 */ /* 0x000fc8000f8ec0ff */
[----:B------:R-:W-:-:S03]  /*0590*/  UISETP.NE.AND UP1, UPT, UR5, URZ, UPT ;  /* 0x000000ff0500728c */ /* 0x000fc6000bf25270 */
[----:B------:R-:W-:Y:S08]  /*05a0*/  BRA.U !UP0, `(.L_x_19) ;  /* 0x00000001087c7547 */ /* 0x000ff0000b800000 */
[----:B------:R-:W1:Y:S01]  /*05b0*/  LDC.64 R6, c[0x0][0x388] ;  /* 0x0000e200ff067b82 */ /* 0x000e620000000a00 */
[----:B------:R-:W2:Y:S01]  /*05c0*/  LDCU.64 UR6, c[0x0][0x380] ;  /* 0x00007000ff0677ac */ /* 0x000ea20008000a00 */
[----:B------:R-:W-:Y:S01]  /*05d0*/  IMAD.U32 R9, RZ, RZ, UR4 ;  /* 0x00000004ff097e24 */ /* 0x000fe2000f8e00ff */
[C---:B------:R-:W-:Y:S02]  /*05e0*/  IADD3 R3, PT, PT, R13.reuse, UR4, RZ ;  /* 0x000000040d037c10 */ /* 0x040fe4000fffe0ff */
[----:B------:R-:W-:Y:S01]  /*05f0*/  IADD3 R10, P0, PT, R13, UR4, RZ ;  /* 0x000000040d0a7c10 */ /* 0x000fe2000ff1e0ff */
[----:B------:R-:W-:Y:S01]  /*0600*/  IMAD R9, R9, UR20, R0 ;  /* 0x0000001409097c24 */ /* 0x000fe2000f8e0200 */
[----:B------:R-:W-:Y:S01]  /*0610*/  MOV R11, UR20 ;  /* 0x00000014000b7c02 */ /* 0x000fe20008000f00 */
[----:B------:R-:W3:Y:S01]  /*0620*/  LDC.64 R4, c[0x0][0x380] ;  /* 0x0000e000ff047b82 */ /* 0x000ee20000000a00 */
[----:B------:R-:W-:Y:S01]  /*0630*/  MOV R15, UR20 ;  /* 0x00000014000f7c02 */ /* 0x000fe20008000f00 */
[----:B-1----:R-:W-:Y:S01]  /*0640*/  IMAD.WIDE R6, R9, 0x4, R6 ;  /* 0x0000000409067825 */ /* 0x002fe200078e0206 */
[----:B------:R-:W-:-:S05]  /*0650*/  MOV R9, UR20 ;  /* 0x0000001400097c02 */ /* 0x000fca0008000f00 */
[----:B------:R-:W-:Y:S02]  /*0660*/  IMAD.WIDE R8, R9, 0x4, R6 ;  /* 0x0000000409087825 */ /* 0x000fe400078e0206 */
[----:B0-----:R-:W4:Y:S02]  /*0670*/  LDG.E R6, desc[UR18][R6.64] ;  /* 0x0000001206067981 */ /* 0x001f24000c1e1900 */
[----:B---3--:R-:W-:Y:S01]  /*0680*/  IMAD.WIDE.U32 R4, R3, 0x4, R4 ;  /* 0x0000000403047825 */ /* 0x008fe200078e0004 */
[----:B------:R-:W-:Y:S01]  /*0690*/  IADD3.X R3, PT, PT, RZ, RZ, RZ, P0, !PT ;  /* 0x000000ffff037210 */ /* 0x000fe200007fe4ff */
[----:B------:R-:W3:Y:S01]  /*06a0*/  LDG.E R17, desc[UR18][R8.64] ;  /* 0x0000001208117981 */ /* 0x000ee2000c1e1900 */
[----:B--2---:R-:W-:-:S03]  /*06b0*/  LEA R2, P0, R10, UR6, 0x2 ;  /* 0x000000060a027c11 */ /* 0x004fc6000f8010ff */
[----:B------:R-:W4:Y:S01]  /*06c0*/  LDG.E R5, desc[UR18][R4.64] ;  /* 0x0000001204057981 */ /* 0x000f22000c1e1900 */
[----:B------:R-:W-:Y:S01]  /*06d0*/  LEA.HI.X R3, R10, UR7, R3, 0x2, P0 ;  /* 0x000000070a037c11 */ /* 0x000fe200080f1403 */
[----:B------:R-:W-:-:S04]  /*06e0*/  IMAD.WIDE R10, R11, 0x4, R8 ;  /* 0x000000040b0a7825 */ /* 0x000fc800078e0208 */
[----:B------:R-:W3:Y:S01]  /*06f0*/  LDG.E R16, desc[UR18][R2.64+0x4] ;  /* 0x0000041202107981 */ /* 0x000ee2000c1e1900 */
[----:B------:R-:W-:-:S03]  /*0700*/  IMAD.WIDE R14, R15, 0x4, R10 ;  /* 0x000000040f0e7825 */ /* 0x000fc600078e020a */
[----:B------:R-:W2:Y:S04]  /*0710*/  LDG.E R19, desc[UR18][R10.64] ;  /* 0x000000120a137981 */ /* 0x000ea8000c1e1900 */
[----:B------:R-:W2:Y:S04]  /*0720*/  LDG.E R18, desc[UR18][R2.64+0x8] ;  /* 0x0000081202127981 */ /* 0x000ea8000c1e1900 */
[----:B------:R-:W5:Y:S04]  /*0730*/  LDG.E R20, desc[UR18][R2.64+0xc] ;  /* 0x00000c1202147981 */ /* 0x000f68000c1e1900 */
[----:B------:R-:W5:Y:S01]  /*0740*/  LDG.E R14, desc[UR18][R14.64] ;  /* 0x000000120e0e7981 */ /* 0x000f62000c1e1900 */
[----:B------:R-:W-:Y:S01]  /*0750*/  UIADD3 UR4, UPT, UPT, UR4, 0x4, URZ ;  /* 0x0000000404047890 */ /* 0x000fe2000fffe0ff */
[----:B----4-:R-:W-:-:S04]  /*0760*/  FFMA R5, R5, R6, R12 ;  /* 0x0000000605057223 */ /* 0x010fc8000000000c */
[----:B---3--:R-:W-:-:S04]  /*0770*/  FFMA R5, R16, R17, R5 ;  /* 0x0000001110057223 */ /* 0x008fc80000000005 */
[----:B--2---:R-:W-:-:S04]  /*0780*/  FFMA R5, R18, R19, R5 ;  /* 0x0000001312057223 */ /* 0x004fc80000000005 */
[----:B-----5:R-:W-:-:S07]  /*0790*/  FFMA R12, R20, R14, R5 ;  /* 0x0000000e140c7223 */ /* 0x020fce0000000005 */
.L_x_19:
[----:B------:R-:W-:Y:S05]  /*07a0*/  BRA.U !UP1, `(.L_x_18) ;  /* 0x0000000109a87547 */ /* 0x000fea000b800000 */
[----:B------:R-:W-:Y:S01]  /*07b0*/  UISETP.NE.AND UP0, UPT, UR5, 0x1, UPT ;  /* 0x000000010500788c */ /* 0x000fe2000bf05270 */
[----:B------:R-:W-:Y:S01]  /*07c0*/  MOV R7, UR4 ;  /* 0x0000000400077c02 */ /* 0x000fe20008000f00 */
[----:B------:R-:W-:Y:S02]  /*07d0*/  ULOP3.LUT UR5, UR20, 0x1, URZ, 0xc0, !UPT ;  /* 0x0000000114057892 */ /* 0x000fe4000f8ec0ff */
[----:B------:R-:W-:Y:S02]  /*07e0*/  MOV R15, UR20 ;  /* 0x00000014000f7c02 */ /* 0x000fe40008000f00 */
[----:B------:R-:W-:Y:S01]  /*07f0*/  UISETP.NE.U32.AND UP1, UPT, UR5, 0x1, UPT ;  /* 0x000000010500788c */ /* 0x000fe2000bf25070 */
[----:B------:R-:W-:-:S04]  /*0800*/  PLOP3.LUT P1, PT, PT, PT, UP0, 0x80, 0x8 ;  /* 0x000000000008781c */ /* 0x000fc80003f2f008 */
[----:B------:R-:W1:Y:S01]  /*0810*/  @UP0 LDCU.128 UR8, c[0x0][0x380] ;  /* 0x00007000ff0807ac */ /* 0x000e620008000c00 */
[----:B------:R-:W-:Y:S01]  /*0820*/  PLOP3.LUT P0, PT, PT, PT, UP1, 0x80, 0x8 ;  /* 0x000000000008781c */ /* 0x000fe20003f0f018 */
[----:B------:R-:W2:Y:S04]  /*0830*/  @UP0 LDCU.64 UR6, c[0x0][0x380] ;  /* 0x00007000ff0607ac */ /* 0x000ea80008000a00 */
[----:B------:R-:W3:Y:S03]  /*0840*/  @!UP1 LDCU.128 UR12, c[0x0][0x380] ;  /* 0x00007000ff0c97ac */ /* 0x000ee60008000c00 */
[C---:B------:R-:W-:Y:S02]  /*0850*/  @P1 IADD3 R3, PT, PT, R13.reuse, UR4, RZ ;  /* 0x000000040d031c10 */ /* 0x040fe4000fffe0ff */
[----:B------:R-:W-:Y:S01]  /*0860*/  @P1 IADD3 R6, P2, PT, R13, UR4, RZ ;  /* 0x000000040d061c10 */ /* 0x000fe2000ff5e0ff */
[----:B------:R-:W-:Y:S01]  /*0870*/  @UP0 UIADD3 UR4, UPT, UPT, UR4, 0x2, URZ ;  /* 0x0000000204040890 */ /* 0x000fe2000fffe0ff */
[----:B-1----:R-:W-:Y:S01]  /*0880*/  MOV R11, UR9 ;  /* 0x00000009000b7c02 */ /* 0x002fe20008000f00 */
[----:B------:R-:W-:Y:S01]  /*0890*/  IMAD.U32 R10, RZ, RZ, UR8 ;  /* 0x00000008ff0a7e24 */ /* 0x000fe2000f8e00ff */
[----:B------:R-:W-:-:S02]  /*08a0*/  MOV R4, UR10 ;  /* 0x0000000a00047c02 */ /* 0x000fc40008000f00 */
[----:B------:R-:W-:Y:S01]  /*08b0*/  MOV R5, UR11 ;  /* 0x0000000b00057c02 */ /* 0x000fe20008000f00 */
[----:B------:R-:W-:-:S04]  /*08c0*/  @P1 IMAD.WIDE.U32 R10, R3, 0x4, R10 ;  /* 0x00000004030a1825 */ /* 0x000fc800078e000a */
[----:B------:R-:W-:Y:S01]  /*08d0*/  @P1 IMAD R3, R7, UR20, R0 ;  /* 0x0000001407031c24 */ /* 0x000fe2000f8e0200 */
[----:B------:R-:W-:Y:S01]  /*08e0*/  @P1 IADD3.X R7, PT, PT, RZ, RZ, RZ, P2, !PT ;  /* 0x000000ffff071210 */ /* 0x000fe200017fe4ff */
[----:B------:R-:W-:Y:S01]  /*08f0*/  IMAD.U32 R19, RZ, RZ, UR4 ;  /* 0x00000004ff137e24 */ /* 0x000fe2000f8e00ff */
[C---:B--2---:R-:W-:Y:S01]  /*0900*/  @P1 LEA R2, P2, R6.reuse, UR6, 0x2 ;  /* 0x0000000606021c11 */ /* 0x044fe2000f8410ff */
[----:B------:R-:W-:Y:S01]  /*0910*/  @P1 IMAD.WIDE R4, R3, 0x4, R4 ;  /* 0x0000000403041825 */ /* 0x000fe200078e0204 */
[----:B------:R-:W-:Y:S01]  /*0920*/  @!P0 IADD3 R17, PT, PT, R13, UR4, RZ ;  /* 0x000000040d118c10 */ /* 0x000fe2000fffe0ff */
[----:B0-----:R-:W2:Y:S01]  /*0930*/  @P1 LDG.E R11, desc[UR18][R10.64] ;  /* 0x000000120a0b1981 */ /* 0x001ea2000c1e1900 */
[----:B------:R-:W-:Y:S01]  /*0940*/  @P1 LEA.HI.X R3, R6, UR7, R7, 0x2, P2 ;  /* 0x0000000706031c11 */ /* 0x000fe200090f1407 */
[----:B------:R-:W-:Y:S01]  /*0950*/  @!P0 IMAD R19, R19, UR20, R0 ;  /* 0x0000001413138c24 */ /* 0x000fe2000f8e0200 */
[----:B---3--:R-:W-:Y:S01]  /*0960*/  MOV R6, UR12 ;  /* 0x0000000c00067c02 */ /* 0x008fe20008000f00 */
[----:B------:R-:W-:Y:S01]  /*0970*/  @P1 IMAD.WIDE R14, R15, 0x4, R4 ;  /* 0x000000040f0e1825 */ /* 0x000fe200078e0204 */
[----:B------:R-:W-:Y:S01]  /*0980*/  MOV R7, UR13 ;  /* 0x0000000d00077c02 */ /* 0x000fe20008000f00 */
[----:B------:R-:W2:Y:S01]  /*0990*/  @P1 LDG.E R4, desc[UR18][R4.64] ;  /* 0x0000001204041981 */ /* 0x000ea2000c1e1900 */
[----:B------:R-:W-:-:S02]  /*09a0*/  MOV R8, UR14 ;  /* 0x0000000e00087c02 */ /* 0x000fc40008000f00 */
[----:B------:R-:W-:Y:S01]  /*09b0*/  MOV R9, UR15 ;  /* 0x0000000f00097c02 */ /* 0x000fe20008000f00 */
[----:B------:R-:W-:Y:S01]  /*09c0*/  @!P0 IMAD.WIDE.U32 R6, R17, 0x4, R6 ;  /* 0x0000000411068825 */ /* 0x000fe200078e0006 */
[----:B------:R-:W3:Y:S03]  /*09d0*/  @P1 LDG.E R14, desc[UR18][R14.64] ;  /* 0x000000120e0e1981 */ /* 0x000ee6000c1e1900 */
[----:B------:R-:W-:Y:S01]  /*09e0*/  @!P0 IMAD.WIDE R8, R19, 0x4, R8 ;  /* 0x0000000413088825 */ /* 0x000fe200078e0208 */
[----:B------:R-:W3:Y:S04]  /*09f0*/  @P1 LDG.E R2, desc[UR18][R2.64+0x4] ;  /* 0x0000041202021981 */ /* 0x000ee8000c1e1900 */
[----:B------:R-:W4:Y:S04]  /*0a00*/  @!P0 LDG.E R7, desc[UR18][R6.64] ;  /* 0x0000001206078981 */ /* 0x000f28000c1e1900 */
[----:B------:R-:W4:Y:S01]  /*0a10*/  @!P0 LDG.E R8, desc[UR18][R8.64] ;  /* 0x0000001208088981 */ /* 0x000f22000c1e1900 */
[----:B--2---:R-:W-:-:S04]  /*0a20*/  @P1 FFMA R11, R11, R4, R12 ;  /* 0x000000040b0b1223 */ /* 0x004fc8000000000c */
[----:B---3--:R-:W-:-:S04]  /*0a30*/  @P1 FFMA R12, R2, R14, R11 ;  /* 0x0000000e020c1223 */ /* 0x008fc8000000000b */
[----:B----4-:R-:W-:-:S07]  /*0a40*/  @!P0 FFMA R12, R7, R8, R12 ;  /* 0x00000008070c8223 */ /* 0x010fce000000000c */
.L_x_18:
[----:B------:R-:W1:Y:S01]  /*0a50*/  LDC.64 R2, c[0x0][0x390] ;  /* 0x0000e400ff027b82 */ /* 0x000e620000000a00 */
[----:B------:R-:W-:-:S05]  /*0a60*/  IADD3 R13, PT, PT, R0, R13, RZ ;  /* 0x0000000d000d7210 */ /* 0x000fca0007ffe0ff */
[----:B-1----:R-:W-:-:S05]  /*0a70*/  IMAD.WIDE R2, R13, 0x4, R2 ;  /* 0x000000040d027825 */ /* 0x002fca00078e0202 */
[----:B0-----:R-:W-:Y:S01]  /*0a80*/  STG.E desc[UR18][R2.64], R12 ;  /* 0x0000000c02007986 */ /* 0x001fe2000c101912 */
[----:B------:R-:W-:Y:S05]  /*0a90*/  EXIT ;  /* 0x000000000000794d */ /* 0x000fea0003800000 */
.L_x_20:
        /* <DEDUP_REMOVED lines=14> */
.L_x_23:


//--------------------- .nv.shared._Z26transposed_tiled_matrxiMulPfS_S_i --------------------------
	.section	.nv.shared._Z26transposed_tiled_matrxiMulPfS_S_i,"aw",@nobits
	.sectionflags	@""
	.align	4
.nv.shared._Z26transposed_tiled_matrxiMulPfS_S_i:
	.zero		3072


//--------------------- .nv.shared.reserved.0     --------------------------
	.section	.nv.shared.reserved.0,"aw",@nobits
	.weak		__nv_reservedSMEM_offset_0_alias
	.size		__nv_reservedSMEM_offset_0_alias, 0, 64
	.other		__nv_reservedSMEM_offset_0_alias,@"STO_CUDA_RESERVED_SHARED STV_DEFAULT"
__nv_reservedSMEM_offset_0_alias:
	.zero		0
	.zero		64


//--------------------- .nv.shared._Z15tiled_matrxiMulPfS_S_i --------------------------
	.section	.nv.shared._Z15tiled_matrxiMulPfS_S_i,"aw",@nobits
	.sectionflags	@""
	.align	4
.nv.shared._Z15tiled_matrxiMulPfS_S_i:
	.zero		3072


//--------------------- .nv.constant0._Z26transposed_tiled_matrxiMulPfS_S_i --------------------------
	.section	.nv.constant0._Z26transposed_tiled_matrxiMulPfS_S_i,"a",@progbits
	.sectionflags	@""
	.align	4
.nv.constant0._Z26transposed_tiled_matrxiMulPfS_S_i:
	.zero		924


//--------------------- .nv.constant0._Z15tiled_matrxiMulPfS_S_i --------------------------
	.section	.nv.constant0._Z15tiled_matrxiMulPfS_S_i,"a",@progbits
	.sectionflags	@""
	.align	4
.nv.constant0._Z15tiled_matrxiMulPfS_S_i:
	.zero		924


//--------------------- .nv.constant0._Z15naive_matrxiMulPfS_S_i --------------------------
	.section	.nv.constant0._Z15naive_matrxiMulPfS_S_i,"a",@progbits
	.sectionflags	@""
	.align	4
.nv.constant0._Z15naive_matrxiMulPfS_S_i:
	.zero		924


//--------------------- SYMBOLS --------------------------

	.type		.nv.reservedSmem.offset0,@object
	.size		.nv.reservedSmem.offset0,0x4
	.type		.nv.reservedSmem.cap,@object
	.size		.nv.reservedSmem.cap,0x4
